//
// Generated by NVIDIA NVVM Compiler
//
// Compiler Build ID: CL-36424714
// Cuda compilation tools, release 13.0, V13.0.88
// Based on NVVM 20.0.0
//

.version 9.0
.target sm_100
.address_size 64

	// .globl	_Z15gpu_fill_bufferPfm

.visible .entry _Z15gpu_fill_bufferPfm(
	.param .u64 .ptr .align 1 _Z15gpu_fill_bufferPfm_param_0,
	.param .u64 _Z15gpu_fill_bufferPfm_param_1
)
{
	.reg .pred 	%p<8>;
	.reg .b32 	%r<6>;
	.reg .b32 	%f<6>;
	.reg .b64 	%rd<53>;

	ld.param.u64 	%rd30, [_Z15gpu_fill_bufferPfm_param_0];
	ld.param.u64 	%rd31, [_Z15gpu_fill_bufferPfm_param_1];
	cvta.to.global.u64 	%rd1, %rd30;
	mov.u32 	%r1, %tid.x;
	cvt.u64.u32 	%rd50, %r1;
	mov.u32 	%r2, %ntid.x;
	cvt.u64.u32 	%rd3, %r2;
	shr.u64 	%rd4, %rd31, 2;
	setp.le.u64 	%p1, %rd4, %rd50;
	@%p1 bra 	$L__BB0_10;
	add.s64 	%rd32, %rd50, %rd3;
	max.u64 	%rd33, %rd4, %rd32;
	setp.lt.u64 	%p2, %rd32, %rd4;
	selp.u64 	%rd5, 1, 0, %p2;
	add.s64 	%rd34, %rd32, %rd5;
	sub.s64 	%rd6, %rd33, %rd34;
	and.b64  	%rd35, %rd6, -4294967296;
	setp.ne.s64 	%p3, %rd35, 0;
	@%p3 bra 	$L__BB0_3;
	cvt.u32.u64 	%r3, %rd3;
	cvt.u32.u64 	%r4, %rd6;
	div.u32 	%r5, %r4, %r3;
	cvt.u64.u32 	%rd46, %r5;
	bra.uni 	$L__BB0_4;
$L__BB0_3:
	div.u64 	%rd46, %rd6, %rd3;
$L__BB0_4:
	add.s64 	%rd10, %rd46, %rd5;
	and.b64  	%rd36, %rd10, 3;
	setp.eq.s64 	%p4, %rd36, 3;
	@%p4 bra 	$L__BB0_7;
	shl.b64 	%rd37, %rd50, 2;
	add.s64 	%rd48, %rd1, %rd37;
	shl.b64 	%rd12, %rd3, 2;
	add.s64 	%rd38, %rd10, 1;
	and.b64  	%rd47, %rd38, 3;
$L__BB0_6:
	.pragma "nounroll";
	cvt.rn.f32.u64 	%f1, %rd50;
	st.global.f32 	[%rd48], %f1;
	add.s64 	%rd50, %rd50, %rd3;
	add.s64 	%rd48, %rd48, %rd12;
	add.s64 	%rd47, %rd47, -1;
	setp.ne.s64 	%p5, %rd47, 0;
	@%p5 bra 	$L__BB0_6;
$L__BB0_7:
	setp.lt.u64 	%p6, %rd10, 3;
	@%p6 bra 	$L__BB0_10;
	shl.b64 	%rd21, %rd3, 2;
	shl.b64 	%rd39, %rd50, 2;
	add.s64 	%rd51, %rd1, %rd39;
	shl.b64 	%rd23, %rd3, 4;
	shl.b64 	%rd24, %rd3, 3;
	mul.lo.s64 	%rd25, %rd3, 12;
$L__BB0_9:
	cvt.rn.f32.u64 	%f2, %rd50;
	st.global.f32 	[%rd51], %f2;
	add.s64 	%rd40, %rd3, %rd50;
	cvt.rn.f32.u64 	%f3, %rd40;
	add.s64 	%rd41, %rd51, %rd21;
	st.global.f32 	[%rd41], %f3;
	add.s64 	%rd42, %rd3, %rd40;
	cvt.rn.f32.u64 	%f4, %rd42;
	add.s64 	%rd43, %rd51, %rd24;
	st.global.f32 	[%rd43], %f4;
	add.s64 	%rd44, %rd3, %rd42;
	cvt.rn.f32.u64 	%f5, %rd44;
	add.s64 	%rd45, %rd51, %rd25;
	st.global.f32 	[%rd45], %f5;
	add.s64 	%rd51, %rd51, %rd23;
	add.s64 	%rd50, %rd3, %rd44;
	setp.lt.u64 	%p7, %rd50, %rd4;
	@%p7 bra 	$L__BB0_9;
$L__BB0_10:
	ret;

}
	// .globl	_Z15gpu_copy_triplePfS_S_S_S_S_m
.visible .entry _Z15gpu_copy_triplePfS_S_S_S_S_m(
	.param .u64 .ptr .align 1 _Z15gpu_copy_triplePfS_S_S_S_S_m_param_0,
	.param .u64 .ptr .align 1 _Z15gpu_copy_triplePfS_S_S_S_S_m_param_1,
	.param .u64 .ptr .align 1 _Z15gpu_copy_triplePfS_S_S_S_S_m_param_2,
	.param .u64 .ptr .align 1 _Z15gpu_copy_triplePfS_S_S_S_S_m_param_3,
	.param .u64 .ptr .align 1 _Z15gpu_copy_triplePfS_S_S_S_S_m_param_4,
	.param .u64 .ptr .align 1 _Z15gpu_copy_triplePfS_S_S_S_S_m_param_5,
	.param .u64 _Z15gpu_copy_triplePfS_S_S_S_S_m_param_6
)
{
	.reg .pred 	%p<10>;
	.reg .b32 	%r<7>;
	.reg .b64 	%rd<90>;

	ld.param.u64 	%rd81, [_Z15gpu_copy_triplePfS_S_S_S_S_m_param_0];
	ld.param.u64 	%rd82, [_Z15gpu_copy_triplePfS_S_S_S_S_m_param_1];
	ld.param.u64 	%rd37, [_Z15gpu_copy_triplePfS_S_S_S_S_m_param_2];
	ld.param.u64 	%rd38, [_Z15gpu_copy_triplePfS_S_S_S_S_m_param_3];
	ld.param.u64 	%rd39, [_Z15gpu_copy_triplePfS_S_S_S_S_m_param_4];
	ld.param.u64 	%rd40, [_Z15gpu_copy_triplePfS_S_S_S_S_m_param_5];
	ld.param.u64 	%rd41, [_Z15gpu_copy_triplePfS_S_S_S_S_m_param_6];
	mov.u32 	%r1, %ctaid.x;
	mov.u32 	%r2, %tid.x;
	cvt.u64.u32 	%rd87, %r2;
	mov.u32 	%r3, %ntid.x;
	cvt.u64.u32 	%rd2, %r3;
	setp.eq.s32 	%p1, %r1, 0;
	@%p1 bra 	$L__BB1_3;
	setp.ne.s32 	%p2, %r1, 1;
	mov.u64 	%rd81, %rd37;
	mov.u64 	%rd82, %rd38;
	@%p2 bra 	$L__BB1_2;
	bra.uni 	$L__BB1_3;
$L__BB1_2:
	mov.u64 	%rd81, %rd39;
	mov.u64 	%rd82, %rd40;
$L__BB1_3:
	shr.u64 	%rd5, %rd41, 4;
	setp.le.u64 	%p3, %rd5, %rd87;
	@%p3 bra 	$L__BB1_13;
	add.s64 	%rd42, %rd87, %rd2;
	max.u64 	%rd43, %rd5, %rd42;
	setp.lt.u64 	%p4, %rd42, %rd5;
	selp.u64 	%rd6, 1, 0, %p4;
	add.s64 	%rd44, %rd42, %rd6;
	sub.s64 	%rd7, %rd43, %rd44;
	and.b64  	%rd45, %rd7, -4294967296;
	setp.ne.s64 	%p5, %rd45, 0;
	@%p5 bra 	$L__BB1_6;
	cvt.u32.u64 	%r4, %rd2;
	cvt.u32.u64 	%r5, %rd7;
	div.u32 	%r6, %r5, %r4;
	cvt.u64.u32 	%rd83, %r6;
	bra.uni 	$L__BB1_7;
$L__BB1_6:
	div.u64 	%rd83, %rd7, %rd2;
$L__BB1_7:
	add.s64 	%rd11, %rd83, %rd6;
	and.b64  	%rd46, %rd11, 3;
	setp.eq.s64 	%p6, %rd46, 3;
	@%p6 bra 	$L__BB1_10;
	shl.b64 	%rd85, %rd87, 4;
	shl.b64 	%rd13, %rd2, 4;
	add.s64 	%rd47, %rd11, 1;
	and.b64  	%rd84, %rd47, 3;
$L__BB1_9:
	.pragma "nounroll";
	add.s64 	%rd50, %rd82, %rd85;
	// begin inline asm
	ld.volatile.global.v2.u64 {%rd48,%rd49}, [%rd50];
	// end inline asm
	add.s64 	%rd51, %rd81, %rd85;
	// begin inline asm
	st.volatile.global.v2.u64 [%rd51], {%rd48,%rd49};
	// end inline asm
	add.s64 	%rd87, %rd87, %rd2;
	add.s64 	%rd85, %rd85, %rd13;
	add.s64 	%rd84, %rd84, -1;
	setp.ne.s64 	%p7, %rd84, 0;
	@%p7 bra 	$L__BB1_9;
$L__BB1_10:
	setp.lt.u64 	%p8, %rd11, 3;
	@%p8 bra 	$L__BB1_13;
	shl.b64 	%rd22, %rd2, 2;
	shl.b64 	%rd54, %rd2, 4;
	add.s64 	%rd23, %rd81, %rd54;
	shl.b64 	%rd88, %rd87, 4;
	shl.b64 	%rd25, %rd2, 6;
	shl.b64 	%rd55, %rd2, 5;
	add.s64 	%rd26, %rd81, %rd55;
	mul.lo.s64 	%rd56, %rd2, 48;
	add.s64 	%rd27, %rd81, %rd56;
	add.s64 	%rd28, %rd82, %rd54;
	add.s64 	%rd29, %rd82, %rd55;
	add.s64 	%rd30, %rd82, %rd56;
$L__BB1_12:
	add.s64 	%rd59, %rd82, %rd88;
	// begin inline asm
	ld.volatile.global.v2.u64 {%rd57,%rd58}, [%rd59];
	// end inline asm
	add.s64 	%rd60, %rd81, %rd88;
	// begin inline asm
	st.volatile.global.v2.u64 [%rd60], {%rd57,%rd58};
	// end inline asm
	add.s64 	%rd65, %rd28, %rd88;
	// begin inline asm
	ld.volatile.global.v2.u64 {%rd63,%rd64}, [%rd65];
	// end inline asm
	add.s64 	%rd66, %rd23, %rd88;
	// begin inline asm
	st.volatile.global.v2.u64 [%rd66], {%rd63,%rd64};
	// end inline asm
	add.s64 	%rd71, %rd29, %rd88;
	// begin inline asm
	ld.volatile.global.v2.u64 {%rd69,%rd70}, [%rd71];
	// end inline asm
	add.s64 	%rd72, %rd26, %rd88;
	// begin inline asm
	st.volatile.global.v2.u64 [%rd72], {%rd69,%rd70};
	// end inline asm
	add.s64 	%rd77, %rd30, %rd88;
	// begin inline asm
	ld.volatile.global.v2.u64 {%rd75,%rd76}, [%rd77];
	// end inline asm
	add.s64 	%rd78, %rd27, %rd88;
	// begin inline asm
	st.volatile.global.v2.u64 [%rd78], {%rd75,%rd76};
	// end inline asm
	add.s64 	%rd87, %rd87, %rd22;
	add.s64 	%rd88, %rd88, %rd25;
	setp.lt.u64 	%p9, %rd87, %rd5;
	@%p9 bra 	$L__BB1_12;
$L__BB1_13:
	ret;

}
	// .globl	_Z20gpu_copy_dual_nopackPfS_S_S_m
.visible .entry _Z20gpu_copy_dual_nopackPfS_S_S_m(
	.param .u64 .ptr .align 1 _Z20gpu_copy_dual_nopackPfS_S_S_m_param_0,
	.param .u64 .ptr .align 1 _Z20gpu_copy_dual_nopackPfS_S_S_m_param_1,
	.param .u64 .ptr .align 1 _Z20gpu_copy_dual_nopackPfS_S_S_m_param_2,
	.param .u64 .ptr .align 1 _Z20gpu_copy_dual_nopackPfS_S_S_m_param_3,
	.param .u64 _Z20gpu_copy_dual_nopackPfS_S_S_m_param_4
)
{
	.reg .pred 	%p<9>;
	.reg .b32 	%r<7>;
	.reg .b32 	%f<21>;
	.reg .b64 	%rd<68>;

	ld.param.u64 	%rd35, [_Z20gpu_copy_dual_nopackPfS_S_S_m_param_0];
	ld.param.u64 	%rd36, [_Z20gpu_copy_dual_nopackPfS_S_S_m_param_1];
	ld.param.u64 	%rd37, [_Z20gpu_copy_dual_nopackPfS_S_S_m_param_2];
	ld.param.u64 	%rd38, [_Z20gpu_copy_dual_nopackPfS_S_S_m_param_3];
	ld.param.u64 	%rd39, [_Z20gpu_copy_dual_nopackPfS_S_S_m_param_4];
	mov.u32 	%r1, %ctaid.x;
	mov.u32 	%r2, %tid.x;
	cvt.u64.u32 	%rd65, %r2;
	mov.u32 	%r3, %ntid.x;
	cvt.u64.u32 	%rd2, %r3;
	setp.eq.s32 	%p1, %r1, 0;
	selp.b64 	%rd40, %rd35, %rd37, %p1;
	cvta.to.global.u64 	%rd3, %rd40;
	selp.b64 	%rd41, %rd36, %rd38, %p1;
	cvta.to.global.u64 	%rd4, %rd41;
	shr.u64 	%rd5, %rd39, 4;
	setp.le.u64 	%p2, %rd5, %rd65;
	@%p2 bra 	$L__BB2_10;
	add.s64 	%rd42, %rd65, %rd2;
	max.u64 	%rd43, %rd5, %rd42;
	setp.lt.u64 	%p3, %rd42, %rd5;
	selp.u64 	%rd6, 1, 0, %p3;
	add.s64 	%rd44, %rd42, %rd6;
	sub.s64 	%rd7, %rd43, %rd44;
	and.b64  	%rd45, %rd7, -4294967296;
	setp.ne.s64 	%p4, %rd45, 0;
	@%p4 bra 	$L__BB2_3;
	cvt.u32.u64 	%r4, %rd2;
	cvt.u32.u64 	%r5, %rd7;
	div.u32 	%r6, %r5, %r4;
	cvt.u64.u32 	%rd61, %r6;
	bra.uni 	$L__BB2_4;
$L__BB2_3:
	div.u64 	%rd61, %rd7, %rd2;
$L__BB2_4:
	add.s64 	%rd11, %rd61, %rd6;
	and.b64  	%rd46, %rd11, 3;
	setp.eq.s64 	%p5, %rd46, 3;
	@%p5 bra 	$L__BB2_7;
	shl.b64 	%rd63, %rd65, 4;
	shl.b64 	%rd13, %rd2, 4;
	add.s64 	%rd47, %rd11, 1;
	and.b64  	%rd62, %rd47, 3;
$L__BB2_6:
	.pragma "nounroll";
	add.s64 	%rd48, %rd4, %rd63;
	ld.global.v4.f32 	{%f1, %f2, %f3, %f4}, [%rd48];
	add.s64 	%rd49, %rd3, %rd63;
	st.global.v4.f32 	[%rd49], {%f1, %f2, %f3, %f4};
	add.s64 	%rd65, %rd65, %rd2;
	add.s64 	%rd63, %rd63, %rd13;
	add.s64 	%rd62, %rd62, -1;
	setp.ne.s64 	%p6, %rd62, 0;
	@%p6 bra 	$L__BB2_6;
$L__BB2_7:
	setp.lt.u64 	%p7, %rd11, 3;
	@%p7 bra 	$L__BB2_10;
	shl.b64 	%rd22, %rd2, 2;
	shl.b64 	%rd50, %rd2, 4;
	add.s64 	%rd23, %rd3, %rd50;
	shl.b64 	%rd66, %rd65, 4;
	shl.b64 	%rd25, %rd2, 6;
	shl.b64 	%rd51, %rd2, 5;
	add.s64 	%rd26, %rd3, %rd51;
	mul.lo.s64 	%rd52, %rd2, 48;
	add.s64 	%rd27, %rd3, %rd52;
	add.s64 	%rd28, %rd4, %rd50;
	add.s64 	%rd29, %rd4, %rd51;
	add.s64 	%rd30, %rd4, %rd52;
$L__BB2_9:
	add.s64 	%rd53, %rd4, %rd66;
	ld.global.v4.f32 	{%f5, %f6, %f7, %f8}, [%rd53];
	add.s64 	%rd54, %rd3, %rd66;
	st.global.v4.f32 	[%rd54], {%f5, %f6, %f7, %f8};
	add.s64 	%rd55, %rd28, %rd66;
	ld.global.v4.f32 	{%f9, %f10, %f11, %f12}, [%rd55];
	add.s64 	%rd56, %rd23, %rd66;
	st.global.v4.f32 	[%rd56], {%f9, %f10, %f11, %f12};
	add.s64 	%rd57, %rd29, %rd66;
	ld.global.v4.f32 	{%f13, %f14, %f15, %f16}, [%rd57];
	add.s64 	%rd58, %rd26, %rd66;
	st.global.v4.f32 	[%rd58], {%f13, %f14, %f15, %f16};
	add.s64 	%rd59, %rd30, %rd66;
	ld.global.v4.f32 	{%f17, %f18, %f19, %f20}, [%rd59];
	add.s64 	%rd60, %rd27, %rd66;
	st.global.v4.f32 	[%rd60], {%f17, %f18, %f19, %f20};
	add.s64 	%rd65, %rd65, %rd22;
	add.s64 	%rd66, %rd66, %rd25;
	setp.lt.u64 	%p8, %rd65, %rd5;
	@%p8 bra 	$L__BB2_9;
$L__BB2_10:
	ret;

}
	// .globl	_Z13gpu_copy_dualPfS_S_S_m
.visible .entry _Z13gpu_copy_dualPfS_S_S_m(
	.param .u64 .ptr .align 1 _Z13gpu_copy_dualPfS_S_S_m_param_0,
	.param .u64 .ptr .align 1 _Z13gpu_copy_dualPfS_S_S_m_param_1,
	.param .u64 .ptr .align 1 _Z13gpu_copy_dualPfS_S_S_m_param_2,
	.param .u64 .ptr .align 1 _Z13gpu_copy_dualPfS_S_S_m_param_3,
	.param .u64 _Z13gpu_copy_dualPfS_S_S_m_param_4
)
{
	.reg .pred 	%p<9>;
	.reg .b32 	%r<7>;
	.reg .b64 	%rd<86>;

	ld.param.u64 	%rd35, [_Z13gpu_copy_dualPfS_S_S_m_param_0];
	ld.param.u64 	%rd36, [_Z13gpu_copy_dualPfS_S_S_m_param_1];
	ld.param.u64 	%rd37, [_Z13gpu_copy_dualPfS_S_S_m_param_2];
	ld.param.u64 	%rd38, [_Z13gpu_copy_dualPfS_S_S_m_param_3];
	ld.param.u64 	%rd39, [_Z13gpu_copy_dualPfS_S_S_m_param_4];
	mov.u32 	%r1, %ctaid.x;
	mov.u32 	%r2, %tid.x;
	cvt.u64.u32 	%rd83, %r2;
	mov.u32 	%r3, %ntid.x;
	cvt.u64.u32 	%rd2, %r3;
	setp.eq.s32 	%p1, %r1, 0;
	selp.b64 	%rd3, %rd35, %rd37, %p1;
	selp.b64 	%rd4, %rd36, %rd38, %p1;
	shr.u64 	%rd5, %rd39, 4;
	setp.le.u64 	%p2, %rd5, %rd83;
	@%p2 bra 	$L__BB3_10;
	add.s64 	%rd40, %rd83, %rd2;
	max.u64 	%rd41, %rd5, %rd40;
	setp.lt.u64 	%p3, %rd40, %rd5;
	selp.u64 	%rd6, 1, 0, %p3;
	add.s64 	%rd42, %rd40, %rd6;
	sub.s64 	%rd7, %rd41, %rd42;
	and.b64  	%rd43, %rd7, -4294967296;
	setp.ne.s64 	%p4, %rd43, 0;
	@%p4 bra 	$L__BB3_3;
	cvt.u32.u64 	%r4, %rd2;
	cvt.u32.u64 	%r5, %rd7;
	div.u32 	%r6, %r5, %r4;
	cvt.u64.u32 	%rd79, %r6;
	bra.uni 	$L__BB3_4;
$L__BB3_3:
	div.u64 	%rd79, %rd7, %rd2;
$L__BB3_4:
	add.s64 	%rd11, %rd79, %rd6;
	and.b64  	%rd44, %rd11, 3;
	setp.eq.s64 	%p5, %rd44, 3;
	@%p5 bra 	$L__BB3_7;
	shl.b64 	%rd81, %rd83, 4;
	shl.b64 	%rd13, %rd2, 4;
	add.s64 	%rd45, %rd11, 1;
	and.b64  	%rd80, %rd45, 3;
$L__BB3_6:
	.pragma "nounroll";
	add.s64 	%rd48, %rd4, %rd81;
	// begin inline asm
	ld.volatile.global.v2.u64 {%rd46,%rd47}, [%rd48];
	// end inline asm
	add.s64 	%rd49, %rd3, %rd81;
	// begin inline asm
	st.volatile.global.v2.u64 [%rd49], {%rd46,%rd47};
	// end inline asm
	add.s64 	%rd83, %rd83, %rd2;
	add.s64 	%rd81, %rd81, %rd13;
	add.s64 	%rd80, %rd80, -1;
	setp.ne.s64 	%p6, %rd80, 0;
	@%p6 bra 	$L__BB3_6;
$L__BB3_7:
	setp.lt.u64 	%p7, %rd11, 3;
	@%p7 bra 	$L__BB3_10;
	shl.b64 	%rd22, %rd2, 2;
	shl.b64 	%rd52, %rd2, 4;
	add.s64 	%rd23, %rd3, %rd52;
	shl.b64 	%rd84, %rd83, 4;
	shl.b64 	%rd25, %rd2, 6;
	shl.b64 	%rd53, %rd2, 5;
	add.s64 	%rd26, %rd3, %rd53;
	mul.lo.s64 	%rd54, %rd2, 48;
	add.s64 	%rd27, %rd3, %rd54;
	add.s64 	%rd28, %rd4, %rd52;
	add.s64 	%rd29, %rd4, %rd53;
	add.s64 	%rd30, %rd4, %rd54;
$L__BB3_9:
	add.s64 	%rd57, %rd4, %rd84;
	// begin inline asm
	ld.volatile.global.v2.u64 {%rd55,%rd56}, [%rd57];
	// end inline asm
	add.s64 	%rd58, %rd3, %rd84;
	// begin inline asm
	st.volatile.global.v2.u64 [%rd58], {%rd55,%rd56};
	// end inline asm
	add.s64 	%rd63, %rd28, %rd84;
	// begin inline asm
	ld.volatile.global.v2.u64 {%rd61,%rd62}, [%rd63];
	// end inline asm
	add.s64 	%rd64, %rd23, %rd84;
	// begin inline asm
	st.volatile.global.v2.u64 [%rd64], {%rd61,%rd62};
	// end inline asm
	add.s64 	%rd69, %rd29, %rd84;
	// begin inline asm
	ld.volatile.global.v2.u64 {%rd67,%rd68}, [%rd69];
	// end inline asm
	add.s64 	%rd70, %rd26, %rd84;
	// begin inline asm
	st.volatile.global.v2.u64 [%rd70], {%rd67,%rd68};
	// end inline asm
	add.s64 	%rd75, %rd30, %rd84;
	// begin inline asm
	ld.volatile.global.v2.u64 {%rd73,%rd74}, [%rd75];
	// end inline asm
	add.s64 	%rd76, %rd27, %rd84;
	// begin inline asm
	st.volatile.global.v2.u64 [%rd76], {%rd73,%rd74};
	// end inline asm
	add.s64 	%rd83, %rd83, %rd22;
	add.s64 	%rd84, %rd84, %rd25;
	setp.lt.u64 	%p8, %rd83, %rd5;
	@%p8 bra 	$L__BB3_9;
$L__BB3_10:
	ret;

}
	// .globl	_Z22gpu_copy_single_nopackPfS_m
.visible .entry _Z22gpu_copy_single_nopackPfS_m(
	.param .u64 .ptr .align 1 _Z22gpu_copy_single_nopackPfS_m_param_0,
	.param .u64 .ptr .align 1 _Z22gpu_copy_single_nopackPfS_m_param_1,
	.param .u64 _Z22gpu_copy_single_nopackPfS_m_param_2
)
{
	.reg .pred 	%p<8>;
	.reg .b32 	%r<6>;
	.reg .b32 	%f<21>;
	.reg .b64 	%rd<64>;

	ld.param.u64 	%rd35, [_Z22gpu_copy_single_nopackPfS_m_param_0];
	ld.param.u64 	%rd36, [_Z22gpu_copy_single_nopackPfS_m_param_1];
	ld.param.u64 	%rd37, [_Z22gpu_copy_single_nopackPfS_m_param_2];
	cvta.to.global.u64 	%rd1, %rd35;
	cvta.to.global.u64 	%rd2, %rd36;
	mov.u32 	%r1, %tid.x;
	cvt.u64.u32 	%rd61, %r1;
	mov.u32 	%r2, %ntid.x;
	cvt.u64.u32 	%rd4, %r2;
	shr.u64 	%rd5, %rd37, 4;
	setp.le.u64 	%p1, %rd5, %rd61;
	@%p1 bra 	$L__BB4_10;
	add.s64 	%rd38, %rd61, %rd4;
	max.u64 	%rd39, %rd5, %rd38;
	setp.lt.u64 	%p2, %rd38, %rd5;
	selp.u64 	%rd6, 1, 0, %p2;
	add.s64 	%rd40, %rd38, %rd6;
	sub.s64 	%rd7, %rd39, %rd40;
	and.b64  	%rd41, %rd7, -4294967296;
	setp.ne.s64 	%p3, %rd41, 0;
	@%p3 bra 	$L__BB4_3;
	cvt.u32.u64 	%r3, %rd4;
	cvt.u32.u64 	%r4, %rd7;
	div.u32 	%r5, %r4, %r3;
	cvt.u64.u32 	%rd57, %r5;
	bra.uni 	$L__BB4_4;
$L__BB4_3:
	div.u64 	%rd57, %rd7, %rd4;
$L__BB4_4:
	add.s64 	%rd11, %rd57, %rd6;
	and.b64  	%rd42, %rd11, 3;
	setp.eq.s64 	%p4, %rd42, 3;
	@%p4 bra 	$L__BB4_7;
	shl.b64 	%rd59, %rd61, 4;
	shl.b64 	%rd13, %rd4, 4;
	add.s64 	%rd43, %rd11, 1;
	and.b64  	%rd58, %rd43, 3;
$L__BB4_6:
	.pragma "nounroll";
	add.s64 	%rd44, %rd2, %rd59;
	ld.global.v4.f32 	{%f1, %f2, %f3, %f4}, [%rd44];
	add.s64 	%rd45, %rd1, %rd59;
	st.global.v4.f32 	[%rd45], {%f1, %f2, %f3, %f4};
	add.s64 	%rd61, %rd61, %rd4;
	add.s64 	%rd59, %rd59, %rd13;
	add.s64 	%rd58, %rd58, -1;
	setp.ne.s64 	%p5, %rd58, 0;
	@%p5 bra 	$L__BB4_6;
$L__BB4_7:
	setp.lt.u64 	%p6, %rd11, 3;
	@%p6 bra 	$L__BB4_10;
	shl.b64 	%rd22, %rd4, 2;
	shl.b64 	%rd46, %rd4, 4;
	add.s64 	%rd23, %rd1, %rd46;
	shl.b64 	%rd62, %rd61, 4;
	shl.b64 	%rd25, %rd4, 6;
	shl.b64 	%rd47, %rd4, 5;
	add.s64 	%rd26, %rd1, %rd47;
	mul.lo.s64 	%rd48, %rd4, 48;
	add.s64 	%rd27, %rd1, %rd48;
	add.s64 	%rd28, %rd2, %rd46;
	add.s64 	%rd29, %rd2, %rd47;
	add.s64 	%rd30, %rd2, %rd48;
$L__BB4_9:
	add.s64 	%rd49, %rd2, %rd62;
	ld.global.v4.f32 	{%f5, %f6, %f7, %f8}, [%rd49];
	add.s64 	%rd50, %rd1, %rd62;
	st.global.v4.f32 	[%rd50], {%f5, %f6, %f7, %f8};
	add.s64 	%rd51, %rd28, %rd62;
	ld.global.v4.f32 	{%f9, %f10, %f11, %f12}, [%rd51];
	add.s64 	%rd52, %rd23, %rd62;
	st.global.v4.f32 	[%rd52], {%f9, %f10, %f11, %f12};
	add.s64 	%rd53, %rd29, %rd62;
	ld.global.v4.f32 	{%f13, %f14, %f15, %f16}, [%rd53];
	add.s64 	%rd54, %rd26, %rd62;
	st.global.v4.f32 	[%rd54], {%f13, %f14, %f15, %f16};
	add.s64 	%rd55, %rd30, %rd62;
	ld.global.v4.f32 	{%f17, %f18, %f19, %f20}, [%rd55];
	add.s64 	%rd56, %rd27, %rd62;
	st.global.v4.f32 	[%rd56], {%f17, %f18, %f19, %f20};
	add.s64 	%rd61, %rd61, %rd22;
	add.s64 	%rd62, %rd62, %rd25;
	setp.lt.u64 	%p7, %rd61, %rd5;
	@%p7 bra 	$L__BB4_9;
$L__BB4_10:
	ret;

}
	// .globl	_Z15gpu_copy_singlePfS_m
.visible .entry _Z15gpu_copy_singlePfS_m(
	.param .u64 .ptr .align 1 _Z15gpu_copy_singlePfS_m_param_0,
	.param .u64 .ptr .align 1 _Z15gpu_copy_singlePfS_m_param_1,
	.param .u64 _Z15gpu_copy_singlePfS_m_param_2
)
{
	.reg .pred 	%p<8>;
	.reg .b32 	%r<6>;
	.reg .b64 	%rd<82>;

	ld.param.u64 	%rd33, [_Z15gpu_copy_singlePfS_m_param_0];
	ld.param.u64 	%rd34, [_Z15gpu_copy_singlePfS_m_param_1];
	ld.param.u64 	%rd35, [_Z15gpu_copy_singlePfS_m_param_2];
	mov.u32 	%r1, %tid.x;
	cvt.u64.u32 	%rd79, %r1;
	mov.u32 	%r2, %ntid.x;
	cvt.u64.u32 	%rd2, %r2;
	shr.u64 	%rd3, %rd35, 4;
	setp.le.u64 	%p1, %rd3, %rd79;
	@%p1 bra 	$L__BB5_10;
	add.s64 	%rd36, %rd79, %rd2;
	max.u64 	%rd37, %rd3, %rd36;
	setp.lt.u64 	%p2, %rd36, %rd3;
	selp.u64 	%rd4, 1, 0, %p2;
	add.s64 	%rd38, %rd36, %rd4;
	sub.s64 	%rd5, %rd37, %rd38;
	and.b64  	%rd39, %rd5, -4294967296;
	setp.ne.s64 	%p3, %rd39, 0;
	@%p3 bra 	$L__BB5_3;
	cvt.u32.u64 	%r3, %rd2;
	cvt.u32.u64 	%r4, %rd5;
	div.u32 	%r5, %r4, %r3;
	cvt.u64.u32 	%rd75, %r5;
	bra.uni 	$L__BB5_4;
$L__BB5_3:
	div.u64 	%rd75, %rd5, %rd2;
$L__BB5_4:
	add.s64 	%rd9, %rd75, %rd4;
	and.b64  	%rd40, %rd9, 3;
	setp.eq.s64 	%p4, %rd40, 3;
	@%p4 bra 	$L__BB5_7;
	shl.b64 	%rd77, %rd79, 4;
	shl.b64 	%rd11, %rd2, 4;
	add.s64 	%rd41, %rd9, 1;
	and.b64  	%rd76, %rd41, 3;
$L__BB5_6:
	.pragma "nounroll";
	add.s64 	%rd44, %rd34, %rd77;
	// begin inline asm
	ld.volatile.global.v2.u64 {%rd42,%rd43}, [%rd44];
	// end inline asm
	add.s64 	%rd45, %rd33, %rd77;
	// begin inline asm
	st.volatile.global.v2.u64 [%rd45], {%rd42,%rd43};
	// end inline asm
	add.s64 	%rd79, %rd79, %rd2;
	add.s64 	%rd77, %rd77, %rd11;
	add.s64 	%rd76, %rd76, -1;
	setp.ne.s64 	%p5, %rd76, 0;
	@%p5 bra 	$L__BB5_6;
$L__BB5_7:
	setp.lt.u64 	%p6, %rd9, 3;
	@%p6 bra 	$L__BB5_10;
	shl.b64 	%rd20, %rd2, 2;
	shl.b64 	%rd48, %rd2, 4;
	add.s64 	%rd21, %rd33, %rd48;
	shl.b64 	%rd80, %rd79, 4;
	shl.b64 	%rd23, %rd2, 6;
	shl.b64 	%rd49, %rd2, 5;
	add.s64 	%rd24, %rd33, %rd49;
	mul.lo.s64 	%rd50, %rd2, 48;
	add.s64 	%rd25, %rd33, %rd50;
	add.s64 	%rd26, %rd34, %rd48;
	add.s64 	%rd27, %rd34, %rd49;
	add.s64 	%rd28, %rd34, %rd50;
$L__BB5_9:
	add.s64 	%rd53, %rd34, %rd80;
	// begin inline asm
	ld.volatile.global.v2.u64 {%rd51,%rd52}, [%rd53];
	// end inline asm
	add.s64 	%rd54, %rd33, %rd80;
	// begin inline asm
	st.volatile.global.v2.u64 [%rd54], {%rd51,%rd52};
	// end inline asm
	add.s64 	%rd59, %rd26, %rd80;
	// begin inline asm
	ld.volatile.global.v2.u64 {%rd57,%rd58}, [%rd59];
	// end inline asm
	add.s64 	%rd60, %rd21, %rd80;
	// begin inline asm
	st.volatile.global.v2.u64 [%rd60], {%rd57,%rd58};
	// end inline asm
	add.s64 	%rd65, %rd27, %rd80;
	// begin inline asm
	ld.volatile.global.v2.u64 {%rd63,%rd64}, [%rd65];
	// end inline asm
	add.s64 	%rd66, %rd24, %rd80;
	// begin inline asm
	st.volatile.global.v2.u64 [%rd66], {%rd63,%rd64};
	// end inline asm
	add.s64 	%rd71, %rd28, %rd80;
	// begin inline asm
	ld.volatile.global.v2.u64 {%rd69,%rd70}, [%rd71];
	// end inline asm
	add.s64 	%rd72, %rd25, %rd80;
	// begin inline asm
	st.volatile.global.v2.u64 [%rd72], {%rd69,%rd70};
	// end inline asm
	add.s64 	%rd79, %rd79, %rd20;
	add.s64 	%rd80, %rd80, %rd23;
	setp.lt.u64 	%p7, %rd79, %rd3;
	@%p7 bra 	$L__BB5_9;
$L__BB5_10:
	ret;

}
	// .globl	_Z13gpu_copy_fullPfS_m
.visible .entry _Z13gpu_copy_fullPfS_m(
	.param .u64 .ptr .align 1 _Z13gpu_copy_fullPfS_m_param_0,
	.param .u64 .ptr .align 1 _Z13gpu_copy_fullPfS_m_param_1,
	.param .u64 _Z13gpu_copy_fullPfS_m_param_2
)
{
	.reg .pred 	%p<8>;
	.reg .b32 	%r<10>;
	.reg .b64 	%rd<70>;

	ld.param.u64 	%rd22, [_Z13gpu_copy_fullPfS_m_param_0];
	ld.param.u64 	%rd23, [_Z13gpu_copy_fullPfS_m_param_1];
	ld.param.u64 	%rd24, [_Z13gpu_copy_fullPfS_m_param_2];
	mov.u32 	%r1, %tid.x;
	mov.u32 	%r2, %ctaid.x;
	mov.u32 	%r3, %ntid.x;
	mad.lo.s32 	%r4, %r2, %r3, %r1;
	cvt.u64.u32 	%rd68, %r4;
	mov.u32 	%r5, %nctaid.x;
	mul.lo.s32 	%r6, %r3, %r5;
	cvt.u64.u32 	%rd2, %r6;
	shr.u64 	%rd3, %rd24, 4;
	setp.le.u64 	%p1, %rd3, %rd68;
	@%p1 bra 	$L__BB6_10;
	add.s64 	%rd25, %rd2, %rd68;
	max.u64 	%rd26, %rd3, %rd25;
	setp.lt.u64 	%p2, %rd25, %rd3;
	selp.u64 	%rd4, 1, 0, %p2;
	add.s64 	%rd27, %rd25, %rd4;
	sub.s64 	%rd5, %rd26, %rd27;
	and.b64  	%rd28, %rd5, -4294967296;
	setp.ne.s64 	%p3, %rd28, 0;
	@%p3 bra 	$L__BB6_3;
	cvt.u32.u64 	%r7, %rd2;
	cvt.u32.u64 	%r8, %rd5;
	div.u32 	%r9, %r8, %r7;
	cvt.u64.u32 	%rd64, %r9;
	bra.uni 	$L__BB6_4;
$L__BB6_3:
	div.u64 	%rd64, %rd5, %rd2;
$L__BB6_4:
	add.s64 	%rd9, %rd64, %rd4;
	and.b64  	%rd29, %rd9, 3;
	setp.eq.s64 	%p4, %rd29, 3;
	@%p4 bra 	$L__BB6_7;
	shl.b64 	%rd66, %rd68, 4;
	shl.b64 	%rd11, %rd2, 4;
	add.s64 	%rd30, %rd9, 1;
	and.b64  	%rd65, %rd30, 3;
$L__BB6_6:
	.pragma "nounroll";
	add.s64 	%rd33, %rd23, %rd66;
	// begin inline asm
	ld.volatile.global.v2.u64 {%rd31,%rd32}, [%rd33];
	// end inline asm
	add.s64 	%rd34, %rd22, %rd66;
	// begin inline asm
	st.volatile.global.v2.u64 [%rd34], {%rd31,%rd32};
	// end inline asm
	add.s64 	%rd68, %rd68, %rd2;
	add.s64 	%rd66, %rd66, %rd11;
	add.s64 	%rd65, %rd65, -1;
	setp.ne.s64 	%p5, %rd65, 0;
	@%p5 bra 	$L__BB6_6;
$L__BB6_7:
	setp.lt.u64 	%p6, %rd9, 3;
	@%p6 bra 	$L__BB6_10;
	shl.b64 	%rd62, %rd2, 4;
	shl.b64 	%rd63, %rd2, 2;
$L__BB6_9:
	shl.b64 	%rd61, %rd68, 4;
	add.s64 	%rd39, %rd23, %rd61;
	// begin inline asm
	ld.volatile.global.v2.u64 {%rd37,%rd38}, [%rd39];
	// end inline asm
	add.s64 	%rd40, %rd22, %rd61;
	// begin inline asm
	st.volatile.global.v2.u64 [%rd40], {%rd37,%rd38};
	// end inline asm
	add.s64 	%rd45, %rd39, %rd62;
	// begin inline asm
	ld.volatile.global.v2.u64 {%rd43,%rd44}, [%rd45];
	// end inline asm
	add.s64 	%rd46, %rd40, %rd62;
	// begin inline asm
	st.volatile.global.v2.u64 [%rd46], {%rd43,%rd44};
	// end inline asm
	add.s64 	%rd51, %rd45, %rd62;
	// begin inline asm
	ld.volatile.global.v2.u64 {%rd49,%rd50}, [%rd51];
	// end inline asm
	add.s64 	%rd52, %rd46, %rd62;
	// begin inline asm
	st.volatile.global.v2.u64 [%rd52], {%rd49,%rd50};
	// end inline asm
	add.s64 	%rd57, %rd51, %rd62;
	// begin inline asm
	ld.volatile.global.v2.u64 {%rd55,%rd56}, [%rd57];
	// end inline asm
	add.s64 	%rd58, %rd52, %rd62;
	// begin inline asm
	st.volatile.global.v2.u64 [%rd58], {%rd55,%rd56};
	// end inline asm
	add.s64 	%rd68, %rd63, %rd68;
	setp.lt.u64 	%p7, %rd68, %rd3;
	@%p7 bra 	$L__BB6_9;
$L__BB6_10:
	ret;

}
	// .globl	_Z16gpu_copy_full_v2PfS_m
.visible .entry _Z16gpu_copy_full_v2PfS_m(
	.param .u64 .ptr .align 1 _Z16gpu_copy_full_v2PfS_m_param_0,
	.param .u64 .ptr .align 1 _Z16gpu_copy_full_v2PfS_m_param_1,
	.param .u64 _Z16gpu_copy_full_v2PfS_m_param_2
)
{
	.reg .pred 	%p<11>;
	.reg .b32 	%r<7>;
	.reg .b32 	%f<82>;
	.reg .b64 	%rd<36>;

	ld.param.u64 	%rd12, [_Z16gpu_copy_full_v2PfS_m_param_0];
	ld.param.u64 	%rd13, [_Z16gpu_copy_full_v2PfS_m_param_2];
	cvta.to.global.u64 	%rd1, %rd12;
	mov.u32 	%r1, %tid.x;
	mov.u32 	%r2, %ctaid.x;
	mov.u32 	%r3, %ntid.x;
	mad.lo.s32 	%r4, %r2, %r3, %r1;
	cvt.u64.u32 	%rd35, %r4;
	mov.u32 	%r5, %nctaid.x;
	mul.lo.s32 	%r6, %r3, %r5;
	cvt.u64.u32 	%rd3, %r6;
	shr.u64 	%rd4, %rd13, 4;
	setp.le.u64 	%p1, %rd4, %rd35;
	@%p1 bra 	$L__BB7_19;
$L__BB7_2:
	ld.param.u64 	%rd32, [_Z16gpu_copy_full_v2PfS_m_param_1];
	cvta.to.global.u64 	%rd6, %rd32;
	setp.ge.u64 	%p2, %rd35, %rd4;
	@%p2 bra 	$L__BB7_4;
	shl.b64 	%rd14, %rd35, 4;
	add.s64 	%rd15, %rd6, %rd14;
	ld.global.v4.f32 	{%f69, %f68, %f67, %f66}, [%rd15];
$L__BB7_4:
	add.s64 	%rd7, %rd35, %rd3;
	setp.ge.u64 	%p3, %rd7, %rd4;
	@%p3 bra 	$L__BB7_6;
	shl.b64 	%rd16, %rd7, 4;
	add.s64 	%rd17, %rd6, %rd16;
	ld.global.v4.f32 	{%f73, %f72, %f71, %f70}, [%rd17];
$L__BB7_6:
	add.s64 	%rd8, %rd7, %rd3;
	setp.ge.u64 	%p4, %rd8, %rd4;
	@%p4 bra 	$L__BB7_8;
	ld.param.u64 	%rd33, [_Z16gpu_copy_full_v2PfS_m_param_1];
	cvta.to.global.u64 	%rd18, %rd33;
	shl.b64 	%rd19, %rd8, 4;
	add.s64 	%rd20, %rd18, %rd19;
	ld.global.v4.f32 	{%f77, %f76, %f75, %f74}, [%rd20];
$L__BB7_8:
	add.s64 	%rd9, %rd8, %rd3;
	setp.ge.u64 	%p5, %rd9, %rd4;
	@%p5 bra 	$L__BB7_10;
	ld.param.u64 	%rd34, [_Z16gpu_copy_full_v2PfS_m_param_1];
	cvta.to.global.u64 	%rd21, %rd34;
	shl.b64 	%rd22, %rd9, 4;
	add.s64 	%rd23, %rd21, %rd22;
	ld.global.v4.f32 	{%f81, %f80, %f79, %f78}, [%rd23];
$L__BB7_10:
	@%p2 bra 	$L__BB7_12;
	shl.b64 	%rd24, %rd35, 4;
	add.s64 	%rd25, %rd1, %rd24;
	st.global.v4.f32 	[%rd25], {%f69, %f68, %f67, %f66};
$L__BB7_12:
	@%p3 bra 	$L__BB7_14;
	shl.b64 	%rd26, %rd7, 4;
	add.s64 	%rd27, %rd1, %rd26;
	st.global.v4.f32 	[%rd27], {%f73, %f72, %f71, %f70};
$L__BB7_14:
	@%p4 bra 	$L__BB7_16;
	shl.b64 	%rd28, %rd8, 4;
	add.s64 	%rd29, %rd1, %rd28;
	st.global.v4.f32 	[%rd29], {%f77, %f76, %f75, %f74};
$L__BB7_16:
	setp.ge.u64 	%p9, %rd9, %rd4;
	@%p9 bra 	$L__BB7_18;
	shl.b64 	%rd30, %rd9, 4;
	add.s64 	%rd31, %rd1, %rd30;
	st.global.v4.f32 	[%rd31], {%f81, %f80, %f79, %f78};
$L__BB7_18:
	add.s64 	%rd35, %rd9, %rd3;
	setp.lt.u64 	%p10, %rd35, %rd4;
	@%p10 bra 	$L__BB7_2;
$L__BB7_19:
	ret;

}
	// .globl	_Z16gpu_copy_full_v3PfS_m
.visible .entry _Z16gpu_copy_full_v3PfS_m(
	.param .u64 .ptr .align 1 _Z16gpu_copy_full_v3PfS_m_param_0,
	.param .u64 .ptr .align 1 _Z16gpu_copy_full_v3PfS_m_param_1,
	.param .u64 _Z16gpu_copy_full_v3PfS_m_param_2
)
{
	.reg .pred 	%p<7>;
	.reg .b32 	%r<7>;
	.reg .b32 	%f<42>;
	.reg .b64 	%rd<21>;

	ld.param.u64 	%rd9, [_Z16gpu_copy_full_v3PfS_m_param_0];
	ld.param.u64 	%rd10, [_Z16gpu_copy_full_v3PfS_m_param_1];
	ld.param.u64 	%rd11, [_Z16gpu_copy_full_v3PfS_m_param_2];
	cvta.to.global.u64 	%rd1, %rd10;
	cvta.to.global.u64 	%rd2, %rd9;
	mov.u32 	%r2, %tid.x;
	mov.u32 	%r3, %ctaid.x;
	mov.u32 	%r1, %ntid.x;
	mad.lo.s32 	%r4, %r3, %r1, %r2;
	cvt.u64.u32 	%rd20, %r4;
	shr.u64 	%rd4, %rd11, 4;
	setp.le.u64 	%p1, %rd4, %rd20;
	@%p1 bra 	$L__BB8_11;
	mov.u32 	%r5, %nctaid.x;
	mul.lo.s32 	%r6, %r1, %r5;
	cvt.u64.u32 	%rd5, %r6;
$L__BB8_2:
	setp.ge.u64 	%p2, %rd20, %rd4;
	@%p2 bra 	$L__BB8_4;
	shl.b64 	%rd12, %rd20, 4;
	add.s64 	%rd13, %rd1, %rd12;
	ld.global.v4.f32 	{%f37, %f36, %f35, %f34}, [%rd13];
$L__BB8_4:
	add.s64 	%rd7, %rd20, %rd5;
	setp.ge.u64 	%p3, %rd7, %rd4;
	@%p3 bra 	$L__BB8_6;
	shl.b64 	%rd14, %rd7, 4;
	add.s64 	%rd15, %rd1, %rd14;
	ld.global.v4.f32 	{%f41, %f40, %f39, %f38}, [%rd15];
$L__BB8_6:
	setp.ge.u64 	%p4, %rd20, %rd4;
	@%p4 bra 	$L__BB8_8;
	shl.b64 	%rd16, %rd20, 4;
	add.s64 	%rd17, %rd2, %rd16;
	st.global.v4.f32 	[%rd17], {%f37, %f36, %f35, %f34};
$L__BB8_8:
	setp.ge.u64 	%p5, %rd7, %rd4;
	@%p5 bra 	$L__BB8_10;
	shl.b64 	%rd18, %rd7, 4;
	add.s64 	%rd19, %rd2, %rd18;
	st.global.v4.f32 	[%rd19], {%f41, %f40, %f39, %f38};
$L__BB8_10:
	add.s64 	%rd20, %rd7, %rd5;
	setp.lt.u64 	%p6, %rd20, %rd4;
	@%p6 bra 	$L__BB8_2;
$L__BB8_11:
	membar.sys;
	ret;

}
	// .globl	_Z18gpu_copy_dual_fullPfS_S_S_mi
.visible .entry _Z18gpu_copy_dual_fullPfS_S_S_mi(
	.param .u64 .ptr .align 1 _Z18gpu_copy_dual_fullPfS_S_S_mi_param_0,
	.param .u64 .ptr .align 1 _Z18gpu_copy_dual_fullPfS_S_S_mi_param_1,
	.param .u64 .ptr .align 1 _Z18gpu_copy_dual_fullPfS_S_S_mi_param_2,
	.param .u64 .ptr .align 1 _Z18gpu_copy_dual_fullPfS_S_S_mi_param_3,
	.param .u64 _Z18gpu_copy_dual_fullPfS_S_S_mi_param_4,
	.param .u32 _Z18gpu_copy_dual_fullPfS_S_S_mi_param_5
)
{
	.reg .pred 	%p<4>;
	.reg .b32 	%r<18>;
	.reg .b64 	%rd<23>;

	ld.param.u64 	%rd20, [_Z18gpu_copy_dual_fullPfS_S_S_mi_param_0];
	ld.param.u64 	%rd21, [_Z18gpu_copy_dual_fullPfS_S_S_mi_param_1];
	ld.param.u64 	%rd10, [_Z18gpu_copy_dual_fullPfS_S_S_mi_param_2];
	ld.param.u64 	%rd11, [_Z18gpu_copy_dual_fullPfS_S_S_mi_param_3];
	ld.param.u64 	%rd12, [_Z18gpu_copy_dual_fullPfS_S_S_mi_param_4];
	ld.param.u32 	%r8, [_Z18gpu_copy_dual_fullPfS_S_S_mi_param_5];
	mov.u32 	%r1, %ctaid.x;
	setp.ge.u32 	%p1, %r1, %r8;
	@%p1 bra 	$L__BB9_2;
	mov.u32 	%r14, %tid.x;
	mov.u32 	%r15, %ntid.x;
	mad.lo.s32 	%r16, %r1, %r15, %r14;
	mul.lo.s32 	%r17, %r8, %r15;
	bra.uni 	$L__BB9_3;
$L__BB9_2:
	mov.u32 	%r9, %tid.x;
	sub.s32 	%r10, %r1, %r8;
	mov.u32 	%r11, %ntid.x;
	mad.lo.s32 	%r16, %r10, %r11, %r9;
	mov.u32 	%r12, %nctaid.x;
	sub.s32 	%r13, %r12, %r8;
	mul.lo.s32 	%r17, %r13, %r11;
	mov.u64 	%rd20, %rd10;
	mov.u64 	%rd21, %rd11;
$L__BB9_3:
	cvt.u64.u32 	%rd22, %r16;
	shr.u64 	%rd4, %rd12, 4;
	setp.le.u64 	%p2, %rd4, %rd22;
	@%p2 bra 	$L__BB9_6;
	cvt.u64.u32 	%rd5, %r17;
$L__BB9_5:
	shl.b64 	%rd19, %rd22, 4;
	add.s64 	%rd15, %rd21, %rd19;
	// begin inline asm
	ld.volatile.global.v2.u64 {%rd13,%rd14}, [%rd15];
	// end inline asm
	add.s64 	%rd16, %rd20, %rd19;
	// begin inline asm
	st.volatile.global.v2.u64 [%rd16], {%rd13,%rd14};
	// end inline asm
	add.s64 	%rd22, %rd22, %rd5;
	setp.lt.u64 	%p3, %rd22, %rd4;
	@%p3 bra 	$L__BB9_5;
$L__BB9_6:
	ret;

}
	// .globl	_Z21gpu_copy_dual_full_v2PfS_S_S_mi
.visible .entry _Z21gpu_copy_dual_full_v2PfS_S_S_mi(
	.param .u64 .ptr .align 1 _Z21gpu_copy_dual_full_v2PfS_S_S_mi_param_0,
	.param .u64 .ptr .align 1 _Z21gpu_copy_dual_full_v2PfS_S_S_mi_param_1,
	.param .u64 .ptr .align 1 _Z21gpu_copy_dual_full_v2PfS_S_S_mi_param_2,
	.param .u64 .ptr .align 1 _Z21gpu_copy_dual_full_v2PfS_S_S_mi_param_3,
	.param .u64 _Z21gpu_copy_dual_full_v2PfS_S_S_mi_param_4,
	.param .u32 _Z21gpu_copy_dual_full_v2PfS_S_S_mi_param_5
)
{
	.reg .pred 	%p<68>;
	.reg .b32 	%r<18>;
	.reg .b32 	%f<642>;
	.reg .b64 	%rd<339>;

	ld.param.u64 	%rd336, [_Z21gpu_copy_dual_full_v2PfS_S_S_mi_param_0];
	ld.param.u64 	%rd337, [_Z21gpu_copy_dual_full_v2PfS_S_S_mi_param_1];
	ld.param.u64 	%rd41, [_Z21gpu_copy_dual_full_v2PfS_S_S_mi_param_2];
	ld.param.u64 	%rd42, [_Z21gpu_copy_dual_full_v2PfS_S_S_mi_param_3];
	ld.param.u32 	%r8, [_Z21gpu_copy_dual_full_v2PfS_S_S_mi_param_5];
	mov.u32 	%r1, %ctaid.x;
	setp.ge.u32 	%p1, %r1, %r8;
	@%p1 bra 	$L__BB10_2;
	mov.u32 	%r14, %tid.x;
	mov.u32 	%r15, %ntid.x;
	mad.lo.s32 	%r16, %r1, %r15, %r14;
	mul.lo.s32 	%r17, %r8, %r15;
	bra.uni 	$L__BB10_3;
$L__BB10_2:
	mov.u32 	%r9, %tid.x;
	sub.s32 	%r10, %r1, %r8;
	mov.u32 	%r11, %ntid.x;
	mad.lo.s32 	%r16, %r10, %r11, %r9;
	mov.u32 	%r12, %nctaid.x;
	sub.s32 	%r13, %r12, %r8;
	mul.lo.s32 	%r17, %r13, %r11;
	mov.u64 	%rd336, %rd41;
	mov.u64 	%rd337, %rd42;
$L__BB10_3:
	ld.param.u64 	%rd270, [_Z21gpu_copy_dual_full_v2PfS_S_S_mi_param_4];
	cvta.to.global.u64 	%rd3, %rd337;
	cvta.to.global.u64 	%rd4, %rd336;
	cvt.u64.u32 	%rd338, %r16;
	shr.u64 	%rd44, %rd270, 4;
	setp.le.u64 	%p2, %rd44, %rd338;
	@%p2 bra 	$L__BB10_134;
	cvt.u64.u32 	%rd48, %r17;
$L__BB10_5:
	ld.param.u64 	%rd271, [_Z21gpu_copy_dual_full_v2PfS_S_S_mi_param_4];
	shr.u64 	%rd45, %rd271, 4;
	setp.ge.u64 	%p3, %rd338, %rd45;
	@%p3 bra 	$L__BB10_7;
	shl.b64 	%rd46, %rd338, 4;
	add.s64 	%rd47, %rd3, %rd46;
	ld.global.v4.f32 	{%f517, %f516, %f515, %f514}, [%rd47];
$L__BB10_7:
	ld.param.u64 	%rd272, [_Z21gpu_copy_dual_full_v2PfS_S_S_mi_param_4];
	add.s64 	%rd7, %rd338, %rd48;
	shr.u64 	%rd49, %rd272, 4;
	setp.ge.u64 	%p4, %rd7, %rd49;
	@%p4 bra 	$L__BB10_9;
	shl.b64 	%rd50, %rd7, 4;
	add.s64 	%rd51, %rd3, %rd50;
	ld.global.v4.f32 	{%f521, %f520, %f519, %f518}, [%rd51];
$L__BB10_9:
	ld.param.u64 	%rd273, [_Z21gpu_copy_dual_full_v2PfS_S_S_mi_param_4];
	add.s64 	%rd8, %rd7, %rd48;
	shr.u64 	%rd53, %rd273, 4;
	setp.ge.u64 	%p5, %rd8, %rd53;
	@%p5 bra 	$L__BB10_11;
	shl.b64 	%rd54, %rd8, 4;
	add.s64 	%rd55, %rd3, %rd54;
	ld.global.v4.f32 	{%f525, %f524, %f523, %f522}, [%rd55];
$L__BB10_11:
	ld.param.u64 	%rd274, [_Z21gpu_copy_dual_full_v2PfS_S_S_mi_param_4];
	cvt.u64.u32 	%rd56, %r17;
	add.s64 	%rd9, %rd8, %rd56;
	shr.u64 	%rd57, %rd274, 4;
	setp.ge.u64 	%p6, %rd9, %rd57;
	@%p6 bra 	$L__BB10_13;
	shl.b64 	%rd58, %rd9, 4;
	add.s64 	%rd59, %rd3, %rd58;
	ld.global.v4.f32 	{%f529, %f528, %f527, %f526}, [%rd59];
$L__BB10_13:
	ld.param.u64 	%rd275, [_Z21gpu_copy_dual_full_v2PfS_S_S_mi_param_4];
	cvt.u64.u32 	%rd60, %r17;
	add.s64 	%rd10, %rd9, %rd60;
	shr.u64 	%rd61, %rd275, 4;
	setp.ge.u64 	%p7, %rd10, %rd61;
	@%p7 bra 	$L__BB10_15;
	shl.b64 	%rd62, %rd10, 4;
	add.s64 	%rd63, %rd3, %rd62;
	ld.global.v4.f32 	{%f533, %f532, %f531, %f530}, [%rd63];
$L__BB10_15:
	ld.param.u64 	%rd276, [_Z21gpu_copy_dual_full_v2PfS_S_S_mi_param_4];
	cvt.u64.u32 	%rd64, %r17;
	add.s64 	%rd11, %rd10, %rd64;
	shr.u64 	%rd65, %rd276, 4;
	setp.ge.u64 	%p8, %rd11, %rd65;
	@%p8 bra 	$L__BB10_17;
	shl.b64 	%rd66, %rd11, 4;
	add.s64 	%rd67, %rd3, %rd66;
	ld.global.v4.f32 	{%f537, %f536, %f535, %f534}, [%rd67];
$L__BB10_17:
	ld.param.u64 	%rd277, [_Z21gpu_copy_dual_full_v2PfS_S_S_mi_param_4];
	cvt.u64.u32 	%rd68, %r17;
	add.s64 	%rd12, %rd11, %rd68;
	shr.u64 	%rd69, %rd277, 4;
	setp.ge.u64 	%p9, %rd12, %rd69;
	@%p9 bra 	$L__BB10_19;
	shl.b64 	%rd70, %rd12, 4;
	add.s64 	%rd71, %rd3, %rd70;
	ld.global.v4.f32 	{%f541, %f540, %f539, %f538}, [%rd71];
$L__BB10_19:
	ld.param.u64 	%rd278, [_Z21gpu_copy_dual_full_v2PfS_S_S_mi_param_4];
	cvt.u64.u32 	%rd72, %r17;
	add.s64 	%rd13, %rd12, %rd72;
	shr.u64 	%rd73, %rd278, 4;
	setp.ge.u64 	%p10, %rd13, %rd73;
	@%p10 bra 	$L__BB10_21;
	shl.b64 	%rd74, %rd13, 4;
	add.s64 	%rd75, %rd3, %rd74;
	ld.global.v4.f32 	{%f545, %f544, %f543, %f542}, [%rd75];
$L__BB10_21:
	ld.param.u64 	%rd279, [_Z21gpu_copy_dual_full_v2PfS_S_S_mi_param_4];
	cvt.u64.u32 	%rd76, %r17;
	add.s64 	%rd14, %rd13, %rd76;
	shr.u64 	%rd77, %rd279, 4;
	setp.ge.u64 	%p11, %rd14, %rd77;
	@%p11 bra 	$L__BB10_23;
	shl.b64 	%rd78, %rd14, 4;
	add.s64 	%rd79, %rd3, %rd78;
	ld.global.v4.f32 	{%f549, %f548, %f547, %f546}, [%rd79];
$L__BB10_23:
	ld.param.u64 	%rd280, [_Z21gpu_copy_dual_full_v2PfS_S_S_mi_param_4];
	cvt.u64.u32 	%rd80, %r17;
	add.s64 	%rd15, %rd14, %rd80;
	shr.u64 	%rd81, %rd280, 4;
	setp.ge.u64 	%p12, %rd15, %rd81;
	@%p12 bra 	$L__BB10_25;
	shl.b64 	%rd82, %rd15, 4;
	add.s64 	%rd83, %rd3, %rd82;
	ld.global.v4.f32 	{%f553, %f552, %f551, %f550}, [%rd83];
$L__BB10_25:
	ld.param.u64 	%rd281, [_Z21gpu_copy_dual_full_v2PfS_S_S_mi_param_4];
	cvt.u64.u32 	%rd84, %r17;
	add.s64 	%rd16, %rd15, %rd84;
	shr.u64 	%rd85, %rd281, 4;
	setp.ge.u64 	%p13, %rd16, %rd85;
	@%p13 bra 	$L__BB10_27;
	shl.b64 	%rd86, %rd16, 4;
	add.s64 	%rd87, %rd3, %rd86;
	ld.global.v4.f32 	{%f557, %f556, %f555, %f554}, [%rd87];
$L__BB10_27:
	ld.param.u64 	%rd282, [_Z21gpu_copy_dual_full_v2PfS_S_S_mi_param_4];
	cvt.u64.u32 	%rd88, %r17;
	add.s64 	%rd17, %rd16, %rd88;
	shr.u64 	%rd89, %rd282, 4;
	setp.ge.u64 	%p14, %rd17, %rd89;
	@%p14 bra 	$L__BB10_29;
	shl.b64 	%rd90, %rd17, 4;
	add.s64 	%rd91, %rd3, %rd90;
	ld.global.v4.f32 	{%f561, %f560, %f559, %f558}, [%rd91];
$L__BB10_29:
	ld.param.u64 	%rd283, [_Z21gpu_copy_dual_full_v2PfS_S_S_mi_param_4];
	cvt.u64.u32 	%rd92, %r17;
	add.s64 	%rd18, %rd17, %rd92;
	shr.u64 	%rd93, %rd283, 4;
	setp.ge.u64 	%p15, %rd18, %rd93;
	@%p15 bra 	$L__BB10_31;
	shl.b64 	%rd94, %rd18, 4;
	add.s64 	%rd95, %rd3, %rd94;
	ld.global.v4.f32 	{%f565, %f564, %f563, %f562}, [%rd95];
$L__BB10_31:
	ld.param.u64 	%rd284, [_Z21gpu_copy_dual_full_v2PfS_S_S_mi_param_4];
	cvt.u64.u32 	%rd96, %r17;
	add.s64 	%rd19, %rd18, %rd96;
	shr.u64 	%rd97, %rd284, 4;
	setp.ge.u64 	%p16, %rd19, %rd97;
	@%p16 bra 	$L__BB10_33;
	shl.b64 	%rd98, %rd19, 4;
	add.s64 	%rd99, %rd3, %rd98;
	ld.global.v4.f32 	{%f569, %f568, %f567, %f566}, [%rd99];
$L__BB10_33:
	ld.param.u64 	%rd285, [_Z21gpu_copy_dual_full_v2PfS_S_S_mi_param_4];
	cvt.u64.u32 	%rd100, %r17;
	add.s64 	%rd20, %rd19, %rd100;
	shr.u64 	%rd101, %rd285, 4;
	setp.ge.u64 	%p17, %rd20, %rd101;
	@%p17 bra 	$L__BB10_35;
	shl.b64 	%rd102, %rd20, 4;
	add.s64 	%rd103, %rd3, %rd102;
	ld.global.v4.f32 	{%f573, %f572, %f571, %f570}, [%rd103];
$L__BB10_35:
	ld.param.u64 	%rd286, [_Z21gpu_copy_dual_full_v2PfS_S_S_mi_param_4];
	cvt.u64.u32 	%rd104, %r17;
	add.s64 	%rd21, %rd20, %rd104;
	shr.u64 	%rd105, %rd286, 4;
	setp.ge.u64 	%p18, %rd21, %rd105;
	@%p18 bra 	$L__BB10_37;
	shl.b64 	%rd106, %rd21, 4;
	add.s64 	%rd107, %rd3, %rd106;
	ld.global.v4.f32 	{%f577, %f576, %f575, %f574}, [%rd107];
$L__BB10_37:
	ld.param.u64 	%rd287, [_Z21gpu_copy_dual_full_v2PfS_S_S_mi_param_4];
	cvt.u64.u32 	%rd108, %r17;
	add.s64 	%rd22, %rd21, %rd108;
	shr.u64 	%rd109, %rd287, 4;
	setp.ge.u64 	%p19, %rd22, %rd109;
	@%p19 bra 	$L__BB10_39;
	shl.b64 	%rd110, %rd22, 4;
	add.s64 	%rd111, %rd3, %rd110;
	ld.global.v4.f32 	{%f581, %f580, %f579, %f578}, [%rd111];
$L__BB10_39:
	ld.param.u64 	%rd288, [_Z21gpu_copy_dual_full_v2PfS_S_S_mi_param_4];
	cvt.u64.u32 	%rd112, %r17;
	add.s64 	%rd23, %rd22, %rd112;
	shr.u64 	%rd113, %rd288, 4;
	setp.ge.u64 	%p20, %rd23, %rd113;
	@%p20 bra 	$L__BB10_41;
	shl.b64 	%rd114, %rd23, 4;
	add.s64 	%rd115, %rd3, %rd114;
	ld.global.v4.f32 	{%f585, %f584, %f583, %f582}, [%rd115];
$L__BB10_41:
	ld.param.u64 	%rd289, [_Z21gpu_copy_dual_full_v2PfS_S_S_mi_param_4];
	cvt.u64.u32 	%rd116, %r17;
	add.s64 	%rd24, %rd23, %rd116;
	shr.u64 	%rd117, %rd289, 4;
	setp.ge.u64 	%p21, %rd24, %rd117;
	@%p21 bra 	$L__BB10_43;
	shl.b64 	%rd118, %rd24, 4;
	add.s64 	%rd119, %rd3, %rd118;
	ld.global.v4.f32 	{%f589, %f588, %f587, %f586}, [%rd119];
$L__BB10_43:
	ld.param.u64 	%rd290, [_Z21gpu_copy_dual_full_v2PfS_S_S_mi_param_4];
	cvt.u64.u32 	%rd120, %r17;
	add.s64 	%rd25, %rd24, %rd120;
	shr.u64 	%rd121, %rd290, 4;
	setp.ge.u64 	%p22, %rd25, %rd121;
	@%p22 bra 	$L__BB10_45;
	shl.b64 	%rd122, %rd25, 4;
	add.s64 	%rd123, %rd3, %rd122;
	ld.global.v4.f32 	{%f593, %f592, %f591, %f590}, [%rd123];
$L__BB10_45:
	ld.param.u64 	%rd291, [_Z21gpu_copy_dual_full_v2PfS_S_S_mi_param_4];
	cvt.u64.u32 	%rd124, %r17;
	add.s64 	%rd26, %rd25, %rd124;
	shr.u64 	%rd125, %rd291, 4;
	setp.ge.u64 	%p23, %rd26, %rd125;
	@%p23 bra 	$L__BB10_47;
	shl.b64 	%rd126, %rd26, 4;
	add.s64 	%rd127, %rd3, %rd126;
	ld.global.v4.f32 	{%f597, %f596, %f595, %f594}, [%rd127];
$L__BB10_47:
	ld.param.u64 	%rd292, [_Z21gpu_copy_dual_full_v2PfS_S_S_mi_param_4];
	cvt.u64.u32 	%rd128, %r17;
	add.s64 	%rd27, %rd26, %rd128;
	shr.u64 	%rd129, %rd292, 4;
	setp.ge.u64 	%p24, %rd27, %rd129;
	@%p24 bra 	$L__BB10_49;
	shl.b64 	%rd130, %rd27, 4;
	add.s64 	%rd131, %rd3, %rd130;
	ld.global.v4.f32 	{%f601, %f600, %f599, %f598}, [%rd131];
$L__BB10_49:
	ld.param.u64 	%rd293, [_Z21gpu_copy_dual_full_v2PfS_S_S_mi_param_4];
	cvt.u64.u32 	%rd132, %r17;
	add.s64 	%rd28, %rd27, %rd132;
	shr.u64 	%rd133, %rd293, 4;
	setp.ge.u64 	%p25, %rd28, %rd133;
	@%p25 bra 	$L__BB10_51;
	shl.b64 	%rd134, %rd28, 4;
	add.s64 	%rd135, %rd3, %rd134;
	ld.global.v4.f32 	{%f605, %f604, %f603, %f602}, [%rd135];
$L__BB10_51:
	ld.param.u64 	%rd294, [_Z21gpu_copy_dual_full_v2PfS_S_S_mi_param_4];
	cvt.u64.u32 	%rd136, %r17;
	add.s64 	%rd29, %rd28, %rd136;
	shr.u64 	%rd137, %rd294, 4;
	setp.ge.u64 	%p26, %rd29, %rd137;
	@%p26 bra 	$L__BB10_53;
	shl.b64 	%rd138, %rd29, 4;
	add.s64 	%rd139, %rd3, %rd138;
	ld.global.v4.f32 	{%f609, %f608, %f607, %f606}, [%rd139];
$L__BB10_53:
	ld.param.u64 	%rd295, [_Z21gpu_copy_dual_full_v2PfS_S_S_mi_param_4];
	cvt.u64.u32 	%rd140, %r17;
	add.s64 	%rd30, %rd29, %rd140;
	shr.u64 	%rd141, %rd295, 4;
	setp.ge.u64 	%p27, %rd30, %rd141;
	@%p27 bra 	$L__BB10_55;
	shl.b64 	%rd142, %rd30, 4;
	add.s64 	%rd143, %rd3, %rd142;
	ld.global.v4.f32 	{%f613, %f612, %f611, %f610}, [%rd143];
$L__BB10_55:
	ld.param.u64 	%rd296, [_Z21gpu_copy_dual_full_v2PfS_S_S_mi_param_4];
	cvt.u64.u32 	%rd144, %r17;
	add.s64 	%rd31, %rd30, %rd144;
	shr.u64 	%rd145, %rd296, 4;
	setp.ge.u64 	%p28, %rd31, %rd145;
	@%p28 bra 	$L__BB10_57;
	shl.b64 	%rd146, %rd31, 4;
	add.s64 	%rd147, %rd3, %rd146;
	ld.global.v4.f32 	{%f617, %f616, %f615, %f614}, [%rd147];
$L__BB10_57:
	ld.param.u64 	%rd297, [_Z21gpu_copy_dual_full_v2PfS_S_S_mi_param_4];
	cvt.u64.u32 	%rd148, %r17;
	add.s64 	%rd32, %rd31, %rd148;
	shr.u64 	%rd149, %rd297, 4;
	setp.ge.u64 	%p29, %rd32, %rd149;
	@%p29 bra 	$L__BB10_59;
	shl.b64 	%rd150, %rd32, 4;
	add.s64 	%rd151, %rd3, %rd150;
	ld.global.v4.f32 	{%f621, %f620, %f619, %f618}, [%rd151];
$L__BB10_59:
	ld.param.u64 	%rd298, [_Z21gpu_copy_dual_full_v2PfS_S_S_mi_param_4];
	cvt.u64.u32 	%rd152, %r17;
	add.s64 	%rd33, %rd32, %rd152;
	shr.u64 	%rd153, %rd298, 4;
	setp.ge.u64 	%p30, %rd33, %rd153;
	@%p30 bra 	$L__BB10_61;
	shl.b64 	%rd154, %rd33, 4;
	add.s64 	%rd155, %rd3, %rd154;
	ld.global.v4.f32 	{%f625, %f624, %f623, %f622}, [%rd155];
$L__BB10_61:
	ld.param.u64 	%rd299, [_Z21gpu_copy_dual_full_v2PfS_S_S_mi_param_4];
	cvt.u64.u32 	%rd156, %r17;
	add.s64 	%rd34, %rd33, %rd156;
	shr.u64 	%rd157, %rd299, 4;
	setp.ge.u64 	%p31, %rd34, %rd157;
	@%p31 bra 	$L__BB10_63;
	shl.b64 	%rd158, %rd34, 4;
	add.s64 	%rd159, %rd3, %rd158;
	ld.global.v4.f32 	{%f629, %f628, %f627, %f626}, [%rd159];
$L__BB10_63:
	ld.param.u64 	%rd300, [_Z21gpu_copy_dual_full_v2PfS_S_S_mi_param_4];
	cvt.u64.u32 	%rd160, %r17;
	add.s64 	%rd35, %rd34, %rd160;
	shr.u64 	%rd161, %rd300, 4;
	setp.ge.u64 	%p32, %rd35, %rd161;
	@%p32 bra 	$L__BB10_65;
	shl.b64 	%rd162, %rd35, 4;
	add.s64 	%rd163, %rd3, %rd162;
	ld.global.v4.f32 	{%f633, %f632, %f631, %f630}, [%rd163];
$L__BB10_65:
	ld.param.u64 	%rd301, [_Z21gpu_copy_dual_full_v2PfS_S_S_mi_param_4];
	cvt.u64.u32 	%rd164, %r17;
	add.s64 	%rd36, %rd35, %rd164;
	shr.u64 	%rd165, %rd301, 4;
	setp.ge.u64 	%p33, %rd36, %rd165;
	@%p33 bra 	$L__BB10_67;
	shl.b64 	%rd166, %rd36, 4;
	add.s64 	%rd167, %rd3, %rd166;
	ld.global.v4.f32 	{%f637, %f636, %f635, %f634}, [%rd167];
$L__BB10_67:
	ld.param.u64 	%rd302, [_Z21gpu_copy_dual_full_v2PfS_S_S_mi_param_4];
	cvt.u64.u32 	%rd168, %r17;
	add.s64 	%rd37, %rd36, %rd168;
	shr.u64 	%rd169, %rd302, 4;
	setp.ge.u64 	%p34, %rd37, %rd169;
	@%p34 bra 	$L__BB10_69;
	shl.b64 	%rd170, %rd37, 4;
	add.s64 	%rd171, %rd3, %rd170;
	ld.global.v4.f32 	{%f641, %f640, %f639, %f638}, [%rd171];
$L__BB10_69:
	ld.param.u64 	%rd303, [_Z21gpu_copy_dual_full_v2PfS_S_S_mi_param_4];
	shr.u64 	%rd172, %rd303, 4;
	setp.ge.u64 	%p35, %rd338, %rd172;
	@%p35 bra 	$L__BB10_71;
	shl.b64 	%rd173, %rd338, 4;
	add.s64 	%rd174, %rd4, %rd173;
	st.global.v4.f32 	[%rd174], {%f517, %f516, %f515, %f514};
$L__BB10_71:
	ld.param.u64 	%rd304, [_Z21gpu_copy_dual_full_v2PfS_S_S_mi_param_4];
	shr.u64 	%rd175, %rd304, 4;
	setp.ge.u64 	%p36, %rd7, %rd175;
	@%p36 bra 	$L__BB10_73;
	shl.b64 	%rd176, %rd7, 4;
	add.s64 	%rd177, %rd4, %rd176;
	st.global.v4.f32 	[%rd177], {%f521, %f520, %f519, %f518};
$L__BB10_73:
	ld.param.u64 	%rd305, [_Z21gpu_copy_dual_full_v2PfS_S_S_mi_param_4];
	shr.u64 	%rd178, %rd305, 4;
	setp.ge.u64 	%p37, %rd8, %rd178;
	@%p37 bra 	$L__BB10_75;
	shl.b64 	%rd179, %rd8, 4;
	add.s64 	%rd180, %rd4, %rd179;
	st.global.v4.f32 	[%rd180], {%f525, %f524, %f523, %f522};
$L__BB10_75:
	ld.param.u64 	%rd306, [_Z21gpu_copy_dual_full_v2PfS_S_S_mi_param_4];
	shr.u64 	%rd181, %rd306, 4;
	setp.ge.u64 	%p38, %rd9, %rd181;
	@%p38 bra 	$L__BB10_77;
	shl.b64 	%rd182, %rd9, 4;
	add.s64 	%rd183, %rd4, %rd182;
	st.global.v4.f32 	[%rd183], {%f529, %f528, %f527, %f526};
$L__BB10_77:
	ld.param.u64 	%rd307, [_Z21gpu_copy_dual_full_v2PfS_S_S_mi_param_4];
	shr.u64 	%rd184, %rd307, 4;
	setp.ge.u64 	%p39, %rd10, %rd184;
	@%p39 bra 	$L__BB10_79;
	shl.b64 	%rd185, %rd10, 4;
	add.s64 	%rd186, %rd4, %rd185;
	st.global.v4.f32 	[%rd186], {%f533, %f532, %f531, %f530};
$L__BB10_79:
	ld.param.u64 	%rd308, [_Z21gpu_copy_dual_full_v2PfS_S_S_mi_param_4];
	shr.u64 	%rd187, %rd308, 4;
	setp.ge.u64 	%p40, %rd11, %rd187;
	@%p40 bra 	$L__BB10_81;
	shl.b64 	%rd188, %rd11, 4;
	add.s64 	%rd189, %rd4, %rd188;
	st.global.v4.f32 	[%rd189], {%f537, %f536, %f535, %f534};
$L__BB10_81:
	ld.param.u64 	%rd309, [_Z21gpu_copy_dual_full_v2PfS_S_S_mi_param_4];
	shr.u64 	%rd190, %rd309, 4;
	setp.ge.u64 	%p41, %rd12, %rd190;
	@%p41 bra 	$L__BB10_83;
	shl.b64 	%rd191, %rd12, 4;
	add.s64 	%rd192, %rd4, %rd191;
	st.global.v4.f32 	[%rd192], {%f541, %f540, %f539, %f538};
$L__BB10_83:
	ld.param.u64 	%rd310, [_Z21gpu_copy_dual_full_v2PfS_S_S_mi_param_4];
	shr.u64 	%rd193, %rd310, 4;
	setp.ge.u64 	%p42, %rd13, %rd193;
	@%p42 bra 	$L__BB10_85;
	shl.b64 	%rd194, %rd13, 4;
	add.s64 	%rd195, %rd4, %rd194;
	st.global.v4.f32 	[%rd195], {%f545, %f544, %f543, %f542};
$L__BB10_85:
	ld.param.u64 	%rd311, [_Z21gpu_copy_dual_full_v2PfS_S_S_mi_param_4];
	shr.u64 	%rd196, %rd311, 4;
	setp.ge.u64 	%p43, %rd14, %rd196;
	@%p43 bra 	$L__BB10_87;
	shl.b64 	%rd197, %rd14, 4;
	add.s64 	%rd198, %rd4, %rd197;
	st.global.v4.f32 	[%rd198], {%f549, %f548, %f547, %f546};
$L__BB10_87:
	ld.param.u64 	%rd312, [_Z21gpu_copy_dual_full_v2PfS_S_S_mi_param_4];
	shr.u64 	%rd199, %rd312, 4;
	setp.ge.u64 	%p44, %rd15, %rd199;
	@%p44 bra 	$L__BB10_89;
	shl.b64 	%rd200, %rd15, 4;
	add.s64 	%rd201, %rd4, %rd200;
	st.global.v4.f32 	[%rd201], {%f553, %f552, %f551, %f550};
$L__BB10_89:
	ld.param.u64 	%rd313, [_Z21gpu_copy_dual_full_v2PfS_S_S_mi_param_4];
	shr.u64 	%rd202, %rd313, 4;
	setp.ge.u64 	%p45, %rd16, %rd202;
	@%p45 bra 	$L__BB10_91;
	shl.b64 	%rd203, %rd16, 4;
	add.s64 	%rd204, %rd4, %rd203;
	st.global.v4.f32 	[%rd204], {%f557, %f556, %f555, %f554};
$L__BB10_91:
	ld.param.u64 	%rd314, [_Z21gpu_copy_dual_full_v2PfS_S_S_mi_param_4];
	shr.u64 	%rd205, %rd314, 4;
	setp.ge.u64 	%p46, %rd17, %rd205;
	@%p46 bra 	$L__BB10_93;
	shl.b64 	%rd206, %rd17, 4;
	add.s64 	%rd207, %rd4, %rd206;
	st.global.v4.f32 	[%rd207], {%f561, %f560, %f559, %f558};
$L__BB10_93:
	ld.param.u64 	%rd315, [_Z21gpu_copy_dual_full_v2PfS_S_S_mi_param_4];
	shr.u64 	%rd208, %rd315, 4;
	setp.ge.u64 	%p47, %rd18, %rd208;
	@%p47 bra 	$L__BB10_95;
	shl.b64 	%rd209, %rd18, 4;
	add.s64 	%rd210, %rd4, %rd209;
	st.global.v4.f32 	[%rd210], {%f565, %f564, %f563, %f562};
$L__BB10_95:
	ld.param.u64 	%rd316, [_Z21gpu_copy_dual_full_v2PfS_S_S_mi_param_4];
	shr.u64 	%rd211, %rd316, 4;
	setp.ge.u64 	%p48, %rd19, %rd211;
	@%p48 bra 	$L__BB10_97;
	shl.b64 	%rd212, %rd19, 4;
	add.s64 	%rd213, %rd4, %rd212;
	st.global.v4.f32 	[%rd213], {%f569, %f568, %f567, %f566};
$L__BB10_97:
	ld.param.u64 	%rd317, [_Z21gpu_copy_dual_full_v2PfS_S_S_mi_param_4];
	shr.u64 	%rd214, %rd317, 4;
	setp.ge.u64 	%p49, %rd20, %rd214;
	@%p49 bra 	$L__BB10_99;
	shl.b64 	%rd215, %rd20, 4;
	add.s64 	%rd216, %rd4, %rd215;
	st.global.v4.f32 	[%rd216], {%f573, %f572, %f571, %f570};
$L__BB10_99:
	ld.param.u64 	%rd318, [_Z21gpu_copy_dual_full_v2PfS_S_S_mi_param_4];
	shr.u64 	%rd217, %rd318, 4;
	setp.ge.u64 	%p50, %rd21, %rd217;
	@%p50 bra 	$L__BB10_101;
	shl.b64 	%rd218, %rd21, 4;
	add.s64 	%rd219, %rd4, %rd218;
	st.global.v4.f32 	[%rd219], {%f577, %f576, %f575, %f574};
$L__BB10_101:
	ld.param.u64 	%rd319, [_Z21gpu_copy_dual_full_v2PfS_S_S_mi_param_4];
	shr.u64 	%rd220, %rd319, 4;
	setp.ge.u64 	%p51, %rd22, %rd220;
	@%p51 bra 	$L__BB10_103;
	shl.b64 	%rd221, %rd22, 4;
	add.s64 	%rd222, %rd4, %rd221;
	st.global.v4.f32 	[%rd222], {%f581, %f580, %f579, %f578};
$L__BB10_103:
	ld.param.u64 	%rd320, [_Z21gpu_copy_dual_full_v2PfS_S_S_mi_param_4];
	shr.u64 	%rd223, %rd320, 4;
	setp.ge.u64 	%p52, %rd23, %rd223;
	@%p52 bra 	$L__BB10_105;
	shl.b64 	%rd224, %rd23, 4;
	add.s64 	%rd225, %rd4, %rd224;
	st.global.v4.f32 	[%rd225], {%f585, %f584, %f583, %f582};
$L__BB10_105:
	ld.param.u64 	%rd321, [_Z21gpu_copy_dual_full_v2PfS_S_S_mi_param_4];
	shr.u64 	%rd226, %rd321, 4;
	setp.ge.u64 	%p53, %rd24, %rd226;
	@%p53 bra 	$L__BB10_107;
	shl.b64 	%rd227, %rd24, 4;
	add.s64 	%rd228, %rd4, %rd227;
	st.global.v4.f32 	[%rd228], {%f589, %f588, %f587, %f586};
$L__BB10_107:
	ld.param.u64 	%rd322, [_Z21gpu_copy_dual_full_v2PfS_S_S_mi_param_4];
	shr.u64 	%rd229, %rd322, 4;
	setp.ge.u64 	%p54, %rd25, %rd229;
	@%p54 bra 	$L__BB10_109;
	shl.b64 	%rd230, %rd25, 4;
	add.s64 	%rd231, %rd4, %rd230;
	st.global.v4.f32 	[%rd231], {%f593, %f592, %f591, %f590};
$L__BB10_109:
	ld.param.u64 	%rd323, [_Z21gpu_copy_dual_full_v2PfS_S_S_mi_param_4];
	shr.u64 	%rd232, %rd323, 4;
	setp.ge.u64 	%p55, %rd26, %rd232;
	@%p55 bra 	$L__BB10_111;
	shl.b64 	%rd233, %rd26, 4;
	add.s64 	%rd234, %rd4, %rd233;
	st.global.v4.f32 	[%rd234], {%f597, %f596, %f595, %f594};
$L__BB10_111:
	ld.param.u64 	%rd324, [_Z21gpu_copy_dual_full_v2PfS_S_S_mi_param_4];
	shr.u64 	%rd235, %rd324, 4;
	setp.ge.u64 	%p56, %rd27, %rd235;
	@%p56 bra 	$L__BB10_113;
	shl.b64 	%rd236, %rd27, 4;
	add.s64 	%rd237, %rd4, %rd236;
	st.global.v4.f32 	[%rd237], {%f601, %f600, %f599, %f598};
$L__BB10_113:
	ld.param.u64 	%rd325, [_Z21gpu_copy_dual_full_v2PfS_S_S_mi_param_4];
	shr.u64 	%rd238, %rd325, 4;
	setp.ge.u64 	%p57, %rd28, %rd238;
	@%p57 bra 	$L__BB10_115;
	shl.b64 	%rd239, %rd28, 4;
	add.s64 	%rd240, %rd4, %rd239;
	st.global.v4.f32 	[%rd240], {%f605, %f604, %f603, %f602};
$L__BB10_115:
	ld.param.u64 	%rd326, [_Z21gpu_copy_dual_full_v2PfS_S_S_mi_param_4];
	shr.u64 	%rd241, %rd326, 4;
	setp.ge.u64 	%p58, %rd29, %rd241;
	@%p58 bra 	$L__BB10_117;
	shl.b64 	%rd242, %rd29, 4;
	add.s64 	%rd243, %rd4, %rd242;
	st.global.v4.f32 	[%rd243], {%f609, %f608, %f607, %f606};
$L__BB10_117:
	ld.param.u64 	%rd327, [_Z21gpu_copy_dual_full_v2PfS_S_S_mi_param_4];
	shr.u64 	%rd244, %rd327, 4;
	setp.ge.u64 	%p59, %rd30, %rd244;
	@%p59 bra 	$L__BB10_119;
	shl.b64 	%rd245, %rd30, 4;
	add.s64 	%rd246, %rd4, %rd245;
	st.global.v4.f32 	[%rd246], {%f613, %f612, %f611, %f610};
$L__BB10_119:
	ld.param.u64 	%rd328, [_Z21gpu_copy_dual_full_v2PfS_S_S_mi_param_4];
	shr.u64 	%rd247, %rd328, 4;
	setp.ge.u64 	%p60, %rd31, %rd247;
	@%p60 bra 	$L__BB10_121;
	shl.b64 	%rd248, %rd31, 4;
	add.s64 	%rd249, %rd4, %rd248;
	st.global.v4.f32 	[%rd249], {%f617, %f616, %f615, %f614};
$L__BB10_121:
	ld.param.u64 	%rd329, [_Z21gpu_copy_dual_full_v2PfS_S_S_mi_param_4];
	shr.u64 	%rd250, %rd329, 4;
	setp.ge.u64 	%p61, %rd32, %rd250;
	@%p61 bra 	$L__BB10_123;
	shl.b64 	%rd251, %rd32, 4;
	add.s64 	%rd252, %rd4, %rd251;
	st.global.v4.f32 	[%rd252], {%f621, %f620, %f619, %f618};
$L__BB10_123:
	ld.param.u64 	%rd330, [_Z21gpu_copy_dual_full_v2PfS_S_S_mi_param_4];
	shr.u64 	%rd253, %rd330, 4;
	setp.ge.u64 	%p62, %rd33, %rd253;
	@%p62 bra 	$L__BB10_125;
	shl.b64 	%rd254, %rd33, 4;
	add.s64 	%rd255, %rd4, %rd254;
	st.global.v4.f32 	[%rd255], {%f625, %f624, %f623, %f622};
$L__BB10_125:
	ld.param.u64 	%rd331, [_Z21gpu_copy_dual_full_v2PfS_S_S_mi_param_4];
	shr.u64 	%rd256, %rd331, 4;
	setp.ge.u64 	%p63, %rd34, %rd256;
	@%p63 bra 	$L__BB10_127;
	shl.b64 	%rd257, %rd34, 4;
	add.s64 	%rd258, %rd4, %rd257;
	st.global.v4.f32 	[%rd258], {%f629, %f628, %f627, %f626};
$L__BB10_127:
	ld.param.u64 	%rd332, [_Z21gpu_copy_dual_full_v2PfS_S_S_mi_param_4];
	shr.u64 	%rd259, %rd332, 4;
	setp.ge.u64 	%p64, %rd35, %rd259;
	@%p64 bra 	$L__BB10_129;
	shl.b64 	%rd260, %rd35, 4;
	add.s64 	%rd261, %rd4, %rd260;
	st.global.v4.f32 	[%rd261], {%f633, %f632, %f631, %f630};
$L__BB10_129:
	ld.param.u64 	%rd333, [_Z21gpu_copy_dual_full_v2PfS_S_S_mi_param_4];
	shr.u64 	%rd262, %rd333, 4;
	setp.ge.u64 	%p65, %rd36, %rd262;
	@%p65 bra 	$L__BB10_131;
	shl.b64 	%rd263, %rd36, 4;
	add.s64 	%rd264, %rd4, %rd263;
	st.global.v4.f32 	[%rd264], {%f637, %f636, %f635, %f634};
$L__BB10_131:
	ld.param.u64 	%rd334, [_Z21gpu_copy_dual_full_v2PfS_S_S_mi_param_4];
	shr.u64 	%rd265, %rd334, 4;
	setp.ge.u64 	%p66, %rd37, %rd265;
	@%p66 bra 	$L__BB10_133;
	shl.b64 	%rd266, %rd37, 4;
	add.s64 	%rd267, %rd4, %rd266;
	st.global.v4.f32 	[%rd267], {%f641, %f640, %f639, %f638};
$L__BB10_133:
	ld.param.u64 	%rd335, [_Z21gpu_copy_dual_full_v2PfS_S_S_mi_param_4];
	cvt.u64.u32 	%rd268, %r17;
	add.s64 	%rd338, %rd37, %rd268;
	shr.u64 	%rd269, %rd335, 4;
	setp.lt.u64 	%p67, %rd338, %rd269;
	@%p67 bra 	$L__BB10_5;
$L__BB10_134:
	ret;

}


// ===== COMPILED SASS (sm_100) =====

	.target	sm_100

	.elftype	@"ET_EXEC"


//--------------------- .note.nv.tkinfo           --------------------------
	.section	.note.nv.tkinfo,"",@"SHT_NOTE"
	.sectionflags	@"SHF_NOTE_NV_TKINFO"
	.tkinfo
        /*0018*/ 	.word	0x00000002
        /*0030*/ 	.string	""
        /*0030*/ 	.string	"ptxas"
        /*0030*/ 	.string	"Cuda compilation tools, release 13.0, V13.0.88"
        /*0030*/ 	.string	"Build cuda_13.0.r13.0/compiler.36424714_0"
        /*0030*/ 	.string	"-arch sm_100 -m 64 "



//--------------------- .note.nv.cuinfo           --------------------------
	.section	.note.nv.cuinfo,"",@"SHT_NOTE"
	.sectionflags	@"SHF_NOTE_NV_CUINFO"
        /*0018*/ 	.short	0x0002
        /*001a*/ 	.short	0x0064
        /*001c*/ 	.short	0x0082
	.zero		2


//--------------------- .nv.info                  --------------------------
	.section	.nv.info,"",@"SHT_CUDA_INFO"
	.align	4


	//----- nvinfo : EIATTR_REGCOUNT
	.align		4
        /*0000*/ 	.byte	0x04, 0x2f
        /*0002*/ 	.short	(.L_1 - .L_0)
	.align		4
.L_0:
        /*0004*/ 	.word	index@(_Z15gpu_fill_bufferPfm)
        /*0008*/ 	.word	0x0000001e


	//----- nvinfo : EIATTR_FRAME_SIZE
	.align		4
.L_1:
        /*000c*/ 	.byte	0x04, 0x11
        /*000e*/ 	.short	(.L_3 - .L_2)
	.align		4
.L_2:
        /*0010*/ 	.word	index@($__internal_6_$__cuda_sm20_div_u64)
        /*0014*/ 	.word	0x00000000


	//----- nvinfo : EIATTR_FRAME_SIZE
	.align		4
.L_3:
        /*0018*/ 	.byte	0x04, 0x11
        /*001a*/ 	.short	(.L_5 - .L_4)
	.align		4
.L_4:
        /*001c*/ 	.word	index@(_Z15gpu_fill_bufferPfm)
        /*0020*/ 	.word	0x00000000


	//----- nvinfo : EIATTR_REGCOUNT
	.align		4
.L_5:
        /*0024*/ 	.byte	0x04, 0x2f
        /*0026*/ 	.short	(.L_7 - .L_6)
	.align		4
.L_6:
        /*0028*/ 	.word	index@(_Z15gpu_copy_triplePfS_S_S_S_S_m)
        /*002c*/ 	.word	0x00000020


	//----- nvinfo : EIATTR_FRAME_SIZE
	.align		4
.L_7:
        /*0030*/ 	.byte	0x04, 0x11
        /*0032*/ 	.short	(.L_9 - .L_8)
	.align		4
.L_8:
        /*0034*/ 	.word	index@($__internal_5_$__cuda_sm20_div_u64)
        /*0038*/ 	.word	0x00000000


	//----- nvinfo : EIATTR_FRAME_SIZE
	.align		4
.L_9:
        /*003c*/ 	.byte	0x04, 0x11
        /*003e*/ 	.short	(.L_11 - .L_10)
	.align		4
.L_10:
        /*0040*/ 	.word	index@(_Z15gpu_copy_triplePfS_S_S_S_S_m)
        /*0044*/ 	.word	0x00000000


	//----- nvinfo : EIATTR_REGCOUNT
	.align		4
.L_11:
        /*0048*/ 	.byte	0x04, 0x2f
        /*004a*/ 	.short	(.L_13 - .L_12)
	.align		4
.L_12:
        /*004c*/ 	.word	index@(_Z20gpu_copy_dual_nopackPfS_S_S_m)
        /*0050*/ 	.word	0x0000001e


	//----- nvinfo : EIATTR_FRAME_SIZE
	.align		4
.L_13:
        /*0054*/ 	.byte	0x04, 0x11
        /*0056*/ 	.short	(.L_15 - .L_14)
	.align		4
.L_14:
        /*0058*/ 	.word	index@($__internal_4_$__cuda_sm20_div_u64)
        /*005c*/ 	.word	0x00000000


	//----- nvinfo : EIATTR_FRAME_SIZE
	.align		4
.L_15:
        /*0060*/ 	.byte	0x04, 0x11
        /*0062*/ 	.short	(.L_17 - .L_16)
	.align		4
.L_16:
        /*0064*/ 	.word	index@(_Z20gpu_copy_dual_nopackPfS_S_S_m)
        /*0068*/ 	.word	0x00000000


	//----- nvinfo : EIATTR_REGCOUNT
	.align		4
.L_17:
        /*006c*/ 	.byte	0x04, 0x2f
        /*006e*/ 	.short	(.L_19 - .L_18)
	.align		4
.L_18:
        /*0070*/ 	.word	index@(_Z13gpu_copy_dualPfS_S_S_m)
        /*0074*/ 	.word	0x0000001e


	//----- nvinfo : EIATTR_FRAME_SIZE
	.align		4
.L_19:
        /*0078*/ 	.byte	0x04, 0x11
        /*007a*/ 	.short	(.L_21 - .L_20)
	.align		4
.L_20:
        /*007c*/ 	.word	index@($__internal_3_$__cuda_sm20_div_u64)
        /*0080*/ 	.word	0x00000000


	//----- nvinfo : EIATTR_FRAME_SIZE
	.align		4
.L_21:
        /*0084*/ 	.byte	0x04, 0x11
        /*0086*/ 	.short	(.L_23 - .L_22)
	.align		4
.L_22:
        /*0088*/ 	.word	index@(_Z13gpu_copy_dualPfS_S_S_m)
        /*008c*/ 	.word	0x00000000


	//----- nvinfo : EIATTR_REGCOUNT
	.align		4
.L_23:
        /*0090*/ 	.byte	0x04, 0x2f
        /*0092*/ 	.short	(.L_25 - .L_24)
	.align		4
.L_24:
        /*0094*/ 	.word	index@(_Z22gpu_copy_single_nopackPfS_m)
        /*0098*/ 	.word	0x0000001e


	//----- nvinfo : EIATTR_FRAME_SIZE
	.align		4
.L_25:
        /*009c*/ 	.byte	0x04, 0x11
        /*009e*/ 	.short	(.L_27 - .L_26)
	.align		4
.L_26:
        /*00a0*/ 	.word	index@($__internal_2_$__cuda_sm20_div_u64)
        /*00a4*/ 	.word	0x00000000


	//----- nvinfo : EIATTR_FRAME_SIZE
	.align		4
.L_27:
        /*00a8*/ 	.byte	0x04, 0x11
        /*00aa*/ 	.short	(.L_29 - .L_28)
	.align		4
.L_28:
        /*00ac*/ 	.word	index@(_Z22gpu_copy_single_nopackPfS_m)
        /*00b0*/ 	.word	0x00000000


	//----- nvinfo : EIATTR_REGCOUNT
	.align		4
.L_29:
        /*00b4*/ 	.byte	0x04, 0x2f
        /*00b6*/ 	.short	(.L_31 - .L_30)
	.align		4
.L_30:
        /*00b8*/ 	.word	index@(_Z15gpu_copy_singlePfS_m)
        /*00bc*/ 	.word	0x0000001e


	//----- nvinfo : EIATTR_FRAME_SIZE
	.align		4
.L_31:
        /*00c0*/ 	.byte	0x04, 0x11
        /*00c2*/ 	.short	(.L_33 - .L_32)
	.align		4
.L_32:
        /*00c4*/ 	.word	index@($__internal_1_$__cuda_sm20_div_u64)
        /*00c8*/ 	.word	0x00000000


	//----- nvinfo : EIATTR_FRAME_SIZE
	.align		4
.L_33:
        /*00cc*/ 	.byte	0x04, 0x11
        /*00ce*/ 	.short	(.L_35 - .L_34)
	.align		4
.L_34:
        /*00d0*/ 	.word	index@(_Z15gpu_copy_singlePfS_m)
        /*00d4*/ 	.word	0x00000000


	//----- nvinfo : EIATTR_REGCOUNT
	.align		4
.L_35:
        /*00d8*/ 	.byte	0x04, 0x2f
        /*00da*/ 	.short	(.L_37 - .L_36)
	.align		4
.L_36:
        /*00dc*/ 	.word	index@(_Z13gpu_copy_fullPfS_m)
        /*00e0*/ 	.word	0x00000020


	//----- nvinfo : EIATTR_FRAME_SIZE
	.align		4
.L_37:
        /*00e4*/ 	.byte	0x04, 0x11
        /*00e6*/ 	.short	(.L_39 - .L_38)
	.align		4
.L_38:
        /*00e8*/ 	.word	index@($__internal_0_$__cuda_sm20_div_u64)
        /*00ec*/ 	.word	0x00000000


	//----- nvinfo : EIATTR_FRAME_SIZE
	.align		4
.L_39:
        /*00f0*/ 	.byte	0x04, 0x11
        /*00f2*/ 	.short	(.L_41 - .L_40)
	.align		4
.L_40:
        /*00f4*/ 	.word	index@(_Z13gpu_copy_fullPfS_m)
        /*00f8*/ 	.word	0x00000000


	//----- nvinfo : EIATTR_REGCOUNT
	.align		4
.L_41:
        /*00fc*/ 	.byte	0x04, 0x2f
        /*00fe*/ 	.short	(.L_43 - .L_42)
	.align		4
.L_42:
        /*0100*/ 	.word	index@(_Z16gpu_copy_full_v2PfS_m)
        /*0104*/ 	.word	0x00000020


	//----- nvinfo : EIATTR_FRAME_SIZE
	.align		4
.L_43:
        /*0108*/ 	.byte	0x04, 0x11
        /*010a*/ 	.short	(.L_45 - .L_44)
	.align		4
.L_44:
        /*010c*/ 	.word	index@(_Z16gpu_copy_full_v2PfS_m)
        /*0110*/ 	.word	0x00000000


	//----- nvinfo : EIATTR_REGCOUNT
	.align		4
.L_45:
        /*0114*/ 	.byte	0x04, 0x2f
        /*0116*/ 	.short	(.L_47 - .L_46)
	.align		4
.L_46:
        /*0118*/ 	.word	index@(_Z16gpu_copy_full_v3PfS_m)
        /*011c*/ 	.word	0x0000001a


	//----- nvinfo : EIATTR_FRAME_SIZE
	.align		4
.L_47:
        /*0120*/ 	.byte	0x04, 0x11
        /*0122*/ 	.short	(.L_49 - .L_48)
	.align		4
.L_48:
        /*0124*/ 	.word	index@(_Z16gpu_copy_full_v3PfS_m)
        /*0128*/ 	.word	0x00000000


	//----- nvinfo : EIATTR_REGCOUNT
	.align		4
.L_49:
        /*012c*/ 	.byte	0x04, 0x2f
        /*012e*/ 	.short	(.L_51 - .L_50)
	.align		4
.L_50:
        /*0130*/ 	.word	index@(_Z18gpu_copy_dual_fullPfS_S_S_mi)
        /*0134*/ 	.word	0x0000000c


	//----- nvinfo : EIATTR_FRAME_SIZE
	.align		4
.L_51:
        /*0138*/ 	.byte	0x04, 0x11
        /*013a*/ 	.short	(.L_53 - .L_52)
	.align		4
.L_52:
        /*013c*/ 	.word	index@(_Z18gpu_copy_dual_fullPfS_S_S_mi)
        /*0140*/ 	.word	0x00000000


	//----- nvinfo : EIATTR_REGCOUNT
	.align		4
.L_53:
        /*0144*/ 	.byte	0x04, 0x2f
        /*0146*/ 	.short	(.L_55 - .L_54)
	.align		4
.L_54:
        /*0148*/ 	.word	index@(_Z21gpu_copy_dual_full_v2PfS_S_S_mi)
        /*014c*/ 	.word	0x000000fe


	//----- nvinfo : EIATTR_FRAME_SIZE
	.align		4
.L_55:
        /*0150*/ 	.byte	0x04, 0x11
        /*0152*/ 	.short	(.L_57 - .L_56)
	.align		4
.L_56:
        /*0154*/ 	.word	index@(_Z21gpu_copy_dual_full_v2PfS_S_S_mi)
        /*0158*/ 	.word	0x00000008


	//----- nvinfo : EIATTR_MIN_STACK_SIZE
	.align		4
.L_57:
        /*015c*/ 	.byte	0x04, 0x12
        /*015e*/ 	.short	(.L_59 - .L_58)
	.align		4
.L_58:
        /*0160*/ 	.word	index@(_Z21gpu_copy_dual_full_v2PfS_S_S_mi)
        /*0164*/ 	.word	0x00000008


	//----- nvinfo : EIATTR_MIN_STACK_SIZE
	.align		4
.L_59:
        /*0168*/ 	.byte	0x04, 0x12
        /*016a*/ 	.short	(.L_61 - .L_60)
	.align		4
.L_60:
        /*016c*/ 	.word	index@(_Z18gpu_copy_dual_fullPfS_S_S_mi)
        /*0170*/ 	.word	0x00000000


	//----- nvinfo : EIATTR_MIN_STACK_SIZE
	.align		4
.L_61:
        /*0174*/ 	.byte	0x04, 0x12
        /*0176*/ 	.short	(.L_63 - .L_62)
	.align		4
.L_62:
        /*0178*/ 	.word	index@(_Z16gpu_copy_full_v3PfS_m)
        /*017c*/ 	.word	0x00000000


	//----- nvinfo : EIATTR_MIN_STACK_SIZE
	.align		4
.L_63:
        /*0180*/ 	.byte	0x04, 0x12
        /*0182*/ 	.short	(.L_65 - .L_64)
	.align		4
.L_64:
        /*0184*/ 	.word	index@(_Z16gpu_copy_full_v2PfS_m)
        /*0188*/ 	.word	0x00000000


	//----- nvinfo : EIATTR_MIN_STACK_SIZE
	.align		4
.L_65:
        /*018c*/ 	.byte	0x04, 0x12
        /*018e*/ 	.short	(.L_67 - .L_66)
	.align		4
.L_66:
        /*0190*/ 	.word	index@(_Z13gpu_copy_fullPfS_m)
        /*0194*/ 	.word	0x00000000


	//----- nvinfo : EIATTR_MIN_STACK_SIZE
	.align		4
.L_67:
        /*0198*/ 	.byte	0x04, 0x12
        /*019a*/ 	.short	(.L_69 - .L_68)
	.align		4
.L_68:
        /*019c*/ 	.word	index@(_Z15gpu_copy_singlePfS_m)
        /*01a0*/ 	.word	0x00000000


	//----- nvinfo : EIATTR_MIN_STACK_SIZE
	.align		4
.L_69:
        /*01a4*/ 	.byte	0x04, 0x12
        /*01a6*/ 	.short	(.L_71 - .L_70)
	.align		4
.L_70:
        /*01a8*/ 	.word	index@(_Z22gpu_copy_single_nopackPfS_m)
        /*01ac*/ 	.word	0x00000000


	//----- nvinfo : EIATTR_MIN_STACK_SIZE
	.align		4
.L_71:
        /*01b0*/ 	.byte	0x04, 0x12
        /*01b2*/ 	.short	(.L_73 - .L_72)
	.align		4
.L_72:
        /*01b4*/ 	.word	index@(_Z13gpu_copy_dualPfS_S_S_m)
        /*01b8*/ 	.word	0x00000000


	//----- nvinfo : EIATTR_MIN_STACK_SIZE
	.align		4
.L_73:
        /*01bc*/ 	.byte	0x04, 0x12
        /*01be*/ 	.short	(.L_75 - .L_74)
	.align		4
.L_74:
        /*01c0*/ 	.word	index@(_Z20gpu_copy_dual_nopackPfS_S_S_m)
        /*01c4*/ 	.word	0x00000000


	//----- nvinfo : EIATTR_MIN_STACK_SIZE
	.align		4
.L_75:
        /*01c8*/ 	.byte	0x04, 0x12
        /*01ca*/ 	.short	(.L_77 - .L_76)
	.align		4
.L_76:
        /*01cc*/ 	.word	index@(_Z15gpu_copy_triplePfS_S_S_S_S_m)
        /*01d0*/ 	.word	0x00000000


	//----- nvinfo : EIATTR_MIN_STACK_SIZE
	.align		4
.L_77:
        /*01d4*/ 	.byte	0x04, 0x12
        /*01d6*/ 	.short	(.L_79 - .L_78)
	.align		4
.L_78:
        /*01d8*/ 	.word	index@(_Z15gpu_fill_bufferPfm)
        /*01dc*/ 	.word	0x00000000
.L_79:


//--------------------- .nv.compat                --------------------------
	.section	.nv.compat,"",@"SHT_CUDA_COMPAT_INFO"
	.align	4
        /*0000*/ 	.byte	0x02, 0x09, 0x00, 0x00, 0x02, 0x02, 0x01, 0x00, 0x02, 0x05, 0x05, 0x00, 0x03, 0x07, 0x01, 0x01
        /*0010*/ 	.byte	0x02, 0x03, 0x00, 0x00, 0x02, 0x06, 0x01, 0x00, 0x04, 0x0b, 0x08, 0x00, 0x09, 0x00, 0x00, 0x00
        /*0020*/ 	.byte	0x00, 0x00, 0x00, 0x00


//--------------------- .nv.info._Z21gpu_copy_dual_full_v2PfS_S_S_mi --------------------------
	.section	.nv.info._Z21gpu_copy_dual_full_v2PfS_S_S_mi,"",@"SHT_CUDA_INFO"
	.sectionflags	@""
	.align	4


	//----- nvinfo : EIATTR_CUDA_API_VERSION
	.align		4
        /*0000*/ 	.byte	0x04, 0x37
        /*0002*/ 	.short	(.L_81 - .L_80)
.L_80:
        /*0004*/ 	.word	0x00000082


	//----- nvinfo : EIATTR_KPARAM_INFO
	.align		4
.L_81:
        /*0008*/ 	.byte	0x04, 0x17
        /*000a*/ 	.short	(.L_83 - .L_82)
.L_82:
        /*000c*/ 	.word	0x00000000
        /*0010*/ 	.short	0x0005
        /*0012*/ 	.short	0x0028
        /*0014*/ 	.byte	0x00, 0xf0, 0x11, 0x00


	//----- nvinfo : EIATTR_KPARAM_INFO
	.align		4
.L_83:
        /*0018*/ 	.byte	0x04, 0x17
        /*001a*/ 	.short	(.L_85 - .L_84)
.L_84:
        /*001c*/ 	.word	0x00000000
        /*0020*/ 	.short	0x0004
        /*0022*/ 	.short	0x0020
        /*0024*/ 	.byte	0x00, 0xf0, 0x21, 0x00


	//----- nvinfo : EIATTR_KPARAM_INFO
	.align		4
.L_85:
        /*0028*/ 	.byte	0x04, 0x17
        /*002a*/ 	.short	(.L_87 - .L_86)
.L_86:
        /*002c*/ 	.word	0x00000000
        /*0030*/ 	.short	0x0003
        /*0032*/ 	.short	0x0018
        /*0034*/ 	.byte	0x00, 0xf5, 0x21, 0x00


	//----- nvinfo : EIATTR_KPARAM_INFO
	.align		4
.L_87:
        /*0038*/ 	.byte	0x04, 0x17
        /*003a*/ 	.short	(.L_89 - .L_88)
.L_88:
        /*003c*/ 	.word	0x00000000
        /*0040*/ 	.short	0x0002
        /*0042*/ 	.short	0x0010
        /*0044*/ 	.byte	0x00, 0xf5, 0x21, 0x00


	//----- nvinfo : EIATTR_KPARAM_INFO
	.align		4
.L_89:
        /*0048*/ 	.byte	0x04, 0x17
        /*004a*/ 	.short	(.L_91 - .L_90)
.L_90:
        /*004c*/ 	.word	0x00000000
        /*0050*/ 	.short	0x0001
        /*0052*/ 	.short	0x0008
        /*0054*/ 	.byte	0x00, 0xf5, 0x21, 0x00


	//----- nvinfo : EIATTR_KPARAM_INFO
	.align		4
.L_91:
        /*0058*/ 	.byte	0x04, 0x17
        /*005a*/ 	.short	(.L_93 - .L_92)
.L_92:
        /*005c*/ 	.word	0x00000000
        /*0060*/ 	.short	0x0000
        /*0062*/ 	.short	0x0000
        /*0064*/ 	.byte	0x00, 0xf5, 0x21, 0x00


	//----- nvinfo : EIATTR_SPARSE_MMA_MASK
	.align		4
.L_93:
        /*0068*/ 	.byte	0x03, 0x50
        /*006a*/ 	.short	0x0000


	//----- nvinfo : EIATTR_MAXREG_COUNT
	.align		4
        /*006c*/ 	.byte	0x03, 0x1b
        /*006e*/ 	.short	0x00ff


	//----- nvinfo : EIATTR_ANNOTATIONS
	.align		4
        /*0070*/ 	.byte	0x04, 0x55
        /*0072*/ 	.short	(.L_95 - .L_94)


	//   ....[0]....
.L_94:
        /*0074*/ 	.word	0x00000001
        /*0078*/ 	.byte	0x60, 0x02, 0x00, 0x00, 0x01, 0x00, 0x00, 0x00, 0xa0, 0x13, 0x00, 0x00


	//----- nvinfo : EIATTR_MERCURY_ISA_VERSION
	.align		4
.L_95:
        /*0084*/ 	.byte	0x03, 0x5f
        /*0086*/ 	.short	0x0101


	//----- nvinfo : EIATTR_VRC_CTA_INIT_COUNT
	.align		4
        /*0088*/ 	.byte	0x02, 0x4a
	.zero		1
	.zero		1


	//----- nvinfo : EIATTR_EXIT_INSTR_OFFSETS
	.align		4
        /*008c*/ 	.byte	0x04, 0x1c
        /*008e*/ 	.short	(.L_97 - .L_96)


	//   ....[0]....
.L_96:
        /*0090*/ 	.word	0x000001c0


	//   ....[1]....
        /*0094*/ 	.word	0x000023f0


	//----- nvinfo : EIATTR_CRS_STACK_SIZE
	.align		4
.L_97:
        /*0098*/ 	.byte	0x04, 0x1e
        /*009a*/ 	.short	(.L_99 - .L_98)
.L_98:
        /*009c*/ 	.word	0x00000000


	//----- nvinfo : EIATTR_CBANK_PARAM_SIZE
	.align		4
.L_99:
        /*00a0*/ 	.byte	0x03, 0x19
        /*00a2*/ 	.short	0x002c


	//----- nvinfo : EIATTR_PARAM_CBANK
	.align		4
        /*00a4*/ 	.byte	0x04, 0x0a
        /*00a6*/ 	.short	(.L_101 - .L_100)
	.align		4
.L_100:
        /*00a8*/ 	.word	index@(.nv.constant0._Z21gpu_copy_dual_full_v2PfS_S_S_mi)
        /*00ac*/ 	.short	0x0380
        /*00ae*/ 	.short	0x002c


	//----- nvinfo : EIATTR_SW_WAR
	.align		4
.L_101:
        /*00b0*/ 	.byte	0x04, 0x36
        /*00b2*/ 	.short	(.L_103 - .L_102)
.L_102:
        /*00b4*/ 	.word	0x00000008
.L_103:


//--------------------- .nv.info._Z18gpu_copy_dual_fullPfS_S_S_mi --------------------------
	.section	.nv.info._Z18gpu_copy_dual_fullPfS_S_S_mi,"",@"SHT_CUDA_INFO"
	.sectionflags	@""
	.align	4


	//----- nvinfo : EIATTR_CUDA_API_VERSION
	.align		4
        /*0000*/ 	.byte	0x04, 0x37
        /*0002*/ 	.short	(.L_105 - .L_104)
.L_104:
        /*0004*/ 	.word	0x00000082


	//----- nvinfo : EIATTR_KPARAM_INFO
	.align		4
.L_105:
        /*0008*/ 	.byte	0x04, 0x17
        /*000a*/ 	.short	(.L_107 - .L_106)
.L_106:
        /*000c*/ 	.word	0x00000000
        /*0010*/ 	.short	0x0005
        /*0012*/ 	.short	0x0028
        /*0014*/ 	.byte	0x00, 0xf0, 0x11, 0x00


	//----- nvinfo : EIATTR_KPARAM_INFO
	.align		4
.L_107:
        /*0018*/ 	.byte	0x04, 0x17
        /*001a*/ 	.short	(.L_109 - .L_108)
.L_108:
        /*001c*/ 	.word	0x00000000
        /*0020*/ 	.short	0x0004
        /*0022*/ 	.short	0x0020
        /*0024*/ 	.byte	0x00, 0xf0, 0x21, 0x00


	//----- nvinfo : EIATTR_KPARAM_INFO
	.align		4
.L_109:
        /*0028*/ 	.byte	0x04, 0x17
        /*002a*/ 	.short	(.L_111 - .L_110)
.L_110:
        /*002c*/ 	.word	0x00000000
        /*0030*/ 	.short	0x0003
        /*0032*/ 	.short	0x0018
        /*0034*/ 	.byte	0x00, 0xf5, 0x21, 0x00


	//----- nvinfo : EIATTR_KPARAM_INFO
	.align		4
.L_111:
        /*0038*/ 	.byte	0x04, 0x17
        /*003a*/ 	.short	(.L_113 - .L_112)
.L_112:
        /*003c*/ 	.word	0x00000000
        /*0040*/ 	.short	0x0002
        /*0042*/ 	.short	0x0010
        /*0044*/ 	.byte	0x00, 0xf5, 0x21, 0x00


	//----- nvinfo : EIATTR_KPARAM_INFO
	.align		4
.L_113:
        /*0048*/ 	.byte	0x04, 0x17
        /*004a*/ 	.short	(.L_115 - .L_114)
.L_114:
        /*004c*/ 	.word	0x00000000
        /*0050*/ 	.short	0x0001
        /*0052*/ 	.short	0x0008
        /*0054*/ 	.byte	0x00, 0xf5, 0x21, 0x00


	//----- nvinfo : EIATTR_KPARAM_INFO
	.align		4
.L_115:
        /*0058*/ 	.byte	0x04, 0x17
        /*005a*/ 	.short	(.L_117 - .L_116)
.L_116:
        /*005c*/ 	.word	0x00000000
        /*0060*/ 	.short	0x0000
        /*0062*/ 	.short	0x0000
        /*0064*/ 	.byte	0x00, 0xf5, 0x21, 0x00


	//----- nvinfo : EIATTR_SPARSE_MMA_MASK
	.align		4
.L_117:
        /*0068*/ 	.byte	0x03, 0x50
        /*006a*/ 	.short	0x0000


	//----- nvinfo : EIATTR_MAXREG_COUNT
	.align		4
        /*006c*/ 	.byte	0x03, 0x1b
        /*006e*/ 	.short	0x00ff


	//----- nvinfo : EIATTR_MERCURY_ISA_VERSION
	.align		4
        /*0070*/ 	.byte	0x03, 0x5f
        /*0072*/ 	.short	0x0101


	//----- nvinfo : EIATTR_VRC_CTA_INIT_COUNT
	.align		4
        /*0074*/ 	.byte	0x02, 0x4a
	.zero		1
	.zero		1


	//----- nvinfo : EIATTR_EXIT_INSTR_OFFSETS
	.align		4
        /*0078*/ 	.byte	0x04, 0x1c
        /*007a*/ 	.short	(.L_119 - .L_118)


	//   ....[0]....
.L_118:
        /*007c*/ 	.word	0x000001a0


	//   ....[1]....
        /*0080*/ 	.word	0x000002a0


	//----- nvinfo : EIATTR_CRS_STACK_SIZE
	.align		4
.L_119:
        /*0084*/ 	.byte	0x04, 0x1e
        /*0086*/ 	.short	(.L_121 - .L_120)
.L_120:
        /*0088*/ 	.word	0x00000000


	//----- nvinfo : EIATTR_CBANK_PARAM_SIZE
	.align		4
.L_121:
        /*008c*/ 	.byte	0x03, 0x19
        /*008e*/ 	.short	0x002c


	//----- nvinfo : EIATTR_PARAM_CBANK
	.align		4
        /*0090*/ 	.byte	0x04, 0x0a
        /*0092*/ 	.short	(.L_123 - .L_122)
	.align		4
.L_122:
        /*0094*/ 	.word	index@(.nv.constant0._Z18gpu_copy_dual_fullPfS_S_S_mi)
        /*0098*/ 	.short	0x0380
        /*009a*/ 	.short	0x002c


	//----- nvinfo : EIATTR_SW_WAR
	.align		4
.L_123:
        /*009c*/ 	.byte	0x04, 0x36
        /*009e*/ 	.short	(.L_125 - .L_124)
.L_124:
        /*00a0*/ 	.word	0x00000008
.L_125:


//--------------------- .nv.info._Z16gpu_copy_full_v3PfS_m --------------------------
	.section	.nv.info._Z16gpu_copy_full_v3PfS_m,"",@"SHT_CUDA_INFO"
	.sectionflags	@""
	.align	4


	//----- nvinfo : EIATTR_CUDA_API_VERSION
	.align		4
        /*0000*/ 	.byte	0x04, 0x37
        /*0002*/ 	.short	(.L_127 - .L_126)
.L_126:
        /*0004*/ 	.word	0x00000082


	//----- nvinfo : EIATTR_KPARAM_INFO
	.align		4
.L_127:
        /*0008*/ 	.byte	0x04, 0x17
        /*000a*/ 	.short	(.L_129 - .L_128)
.L_128:
        /*000c*/ 	.word	0x00000000
        /*0010*/ 	.short	0x0002
        /*0012*/ 	.short	0x0010
        /*0014*/ 	.byte	0x00, 0xf0, 0x21, 0x00


	//----- nvinfo : EIATTR_KPARAM_INFO
	.align		4
.L_129:
        /*0018*/ 	.byte	0x04, 0x17
        /*001a*/ 	.short	(.L_131 - .L_130)
.L_130:
        /*001c*/ 	.word	0x00000000
        /*0020*/ 	.short	0x0001
        /*0022*/ 	.short	0x0008
        /*0024*/ 	.byte	0x00, 0xf5, 0x21, 0x00


	//----- nvinfo : EIATTR_KPARAM_INFO
	.align		4
.L_131:
        /*0028*/ 	.byte	0x04, 0x17
        /*002a*/ 	.short	(.L_133 - .L_132)
.L_132:
        /*002c*/ 	.word	0x00000000
        /*0030*/ 	.short	0x0000
        /*0032*/ 	.short	0x0000
        /*0034*/ 	.byte	0x00, 0xf5, 0x21, 0x00


	//----- nvinfo : EIATTR_SPARSE_MMA_MASK
	.align		4
.L_133:
        /*0038*/ 	.byte	0x03, 0x50
        /*003a*/ 	.short	0x0000


	//----- nvinfo : EIATTR_MAXREG_COUNT
	.align		4
        /*003c*/ 	.byte	0x03, 0x1b
        /*003e*/ 	.short	0x00ff


	//----- nvinfo : EIATTR_MERCURY_ISA_VERSION
	.align		4
        /*0040*/ 	.byte	0x03, 0x5f
        /*0042*/ 	.short	0x0101


	//----- nvinfo : EIATTR_VRC_CTA_INIT_COUNT
	.align		4
        /*0044*/ 	.byte	0x02, 0x4a
	.zero		1
	.zero		1


	//----- nvinfo : EIATTR_EXIT_INSTR_OFFSETS
	.align		4
        /*0048*/ 	.byte	0x04, 0x1c
        /*004a*/ 	.short	(.L_135 - .L_134)


	//   ....[0]....
.L_134:
        /*004c*/ 	.word	0x00000350


	//----- nvinfo : EIATTR_CRS_STACK_SIZE
	.align		4
.L_135:
        /*0050*/ 	.byte	0x04, 0x1e
        /*0052*/ 	.short	(.L_137 - .L_136)
.L_136:
        /*0054*/ 	.word	0x00000000


	//----- nvinfo : EIATTR_CBANK_PARAM_SIZE
	.align		4
.L_137:
        /*0058*/ 	.byte	0x03, 0x19
        /*005a*/ 	.short	0x0018


	//----- nvinfo : EIATTR_PARAM_CBANK
	.align		4
        /*005c*/ 	.byte	0x04, 0x0a
        /*005e*/ 	.short	(.L_139 - .L_138)
	.align		4
.L_138:
        /*0060*/ 	.word	index@(.nv.constant0._Z16gpu_copy_full_v3PfS_m)
        /*0064*/ 	.short	0x0380
        /*0066*/ 	.short	0x0018


	//----- nvinfo : EIATTR_SW_WAR
	.align		4
.L_139:
        /*0068*/ 	.byte	0x04, 0x36
        /*006a*/ 	.short	(.L_141 - .L_140)
.L_140:
        /*006c*/ 	.word	0x00000008
.L_141:


//--------------------- .nv.info._Z16gpu_copy_full_v2PfS_m --------------------------
	.section	.nv.info._Z16gpu_copy_full_v2PfS_m,"",@"SHT_CUDA_INFO"
	.sectionflags	@""
	.align	4


	//----- nvinfo : EIATTR_CUDA_API_VERSION
	.align		4
        /*0000*/ 	.byte	0x04, 0x37
        /*0002*/ 	.short	(.L_143 - .L_142)
.L_142:
        /*0004*/ 	.word	0x00000082


	//----- nvinfo : EIATTR_KPARAM_INFO
	.align		4
.L_143:
        /*0008*/ 	.byte	0x04, 0x17
        /*000a*/ 	.short	(.L_145 - .L_144)
.L_144:
        /*000c*/ 	.word	0x00000000
        /*0010*/ 	.short	0x0002
        /*0012*/ 	.short	0x0010
        /*0014*/ 	.byte	0x00, 0xf0, 0x21, 0x00


	//----- nvinfo : EIATTR_KPARAM_INFO
	.align		4
.L_145:
        /*0018*/ 	.byte	0x04, 0x17
        /*001a*/ 	.short	(.L_147 - .L_146)
.L_146:
        /*001c*/ 	.word	0x00000000
        /*0020*/ 	.short	0x0001
        /*0022*/ 	.short	0x0008
        /*0024*/ 	.byte	0x00, 0xf5, 0x21, 0x00


	//----- nvinfo : EIATTR_KPARAM_INFO
	.align		4
.L_147:
        /*0028*/ 	.byte	0x04, 0x17
        /*002a*/ 	.short	(.L_149 - .L_148)
.L_148:
        /*002c*/ 	.word	0x00000000
        /*0030*/ 	.short	0x0000
        /*0032*/ 	.short	0x0000
        /*0034*/ 	.byte	0x00, 0xf5, 0x21, 0x00


	//----- nvinfo : EIATTR_SPARSE_MMA_MASK
	.align		4
.L_149:
        /*0038*/ 	.byte	0x03, 0x50
        /*003a*/ 	.short	0x0000


	//----- nvinfo : EIATTR_MAXREG_COUNT
	.align		4
        /*003c*/ 	.byte	0x03, 0x1b
        /*003e*/ 	.short	0x00ff


	//----- nvinfo : EIATTR_MERCURY_ISA_VERSION
	.align		4
        /*0040*/ 	.byte	0x03, 0x5f
        /*0042*/ 	.short	0x0101


	//----- nvinfo : EIATTR_VRC_CTA_INIT_COUNT
	.align		4
        /*0044*/ 	.byte	0x02, 0x4a
	.zero		1
	.zero		1


	//----- nvinfo : EIATTR_EXIT_INSTR_OFFSETS
	.align		4
        /*0048*/ 	.byte	0x04, 0x1c
        /*004a*/ 	.short	(.L_151 - .L_150)


	//   ....[0]....
.L_150:
        /*004c*/ 	.word	0x000000d0


	//   ....[1]....
        /*0050*/ 	.word	0x00000430


	//----- nvinfo : EIATTR_CRS_STACK_SIZE
	.align		4
.L_151:
        /*0054*/ 	.byte	0x04, 0x1e
        /*0056*/ 	.short	(.L_153 - .L_152)
.L_152:
        /*0058*/ 	.word	0x00000000


	//----- nvinfo : EIATTR_CBANK_PARAM_SIZE
	.align		4
.L_153:
        /*005c*/ 	.byte	0x03, 0x19
        /*005e*/ 	.short	0x0018


	//----- nvinfo : EIATTR_PARAM_CBANK
	.align		4
        /*0060*/ 	.byte	0x04, 0x0a
        /*0062*/ 	.short	(.L_155 - .L_154)
	.align		4
.L_154:
        /*0064*/ 	.word	index@(.nv.constant0._Z16gpu_copy_full_v2PfS_m)
        /*0068*/ 	.short	0x0380
        /*006a*/ 	.short	0x0018


	//----- nvinfo : EIATTR_SW_WAR
	.align		4
.L_155:
        /*006c*/ 	.byte	0x04, 0x36
        /*006e*/ 	.short	(.L_157 - .L_156)
.L_156:
        /*0070*/ 	.word	0x00000008
.L_157:


//--------------------- .nv.info._Z13gpu_copy_fullPfS_m --------------------------
	.section	.nv.info._Z13gpu_copy_fullPfS_m,"",@"SHT_CUDA_INFO"
	.sectionflags	@""
	.align	4


	//----- nvinfo : EIATTR_CUDA_API_VERSION
	.align		4
        /*0000*/ 	.byte	0x04, 0x37
        /*0002*/ 	.short	(.L_159 - .L_158)
.L_158:
        /*0004*/ 	.word	0x00000082


	//----- nvinfo : EIATTR_KPARAM_INFO
	.align		4
.L_159:
        /*0008*/ 	.byte	0x04, 0x17
        /*000a*/ 	.short	(.L_161 - .L_160)
.L_160:
        /*000c*/ 	.word	0x00000000
        /*0010*/ 	.short	0x0002
        /*0012*/ 	.short	0x0010
        /*0014*/ 	.byte	0x00, 0xf0, 0x21, 0x00


	//----- nvinfo : EIATTR_KPARAM_INFO
	.align		4
.L_161:
        /*0018*/ 	.byte	0x04, 0x17
        /*001a*/ 	.short	(.L_163 - .L_162)
.L_162:
        /*001c*/ 	.word	0x00000000
        /*0020*/ 	.short	0x0001
        /*0022*/ 	.short	0x0008
        /*0024*/ 	.byte	0x00, 0xf5, 0x21, 0x00


	//----- nvinfo : EIATTR_KPARAM_INFO
	.align		4
.L_163:
        /*0028*/ 	.byte	0x04, 0x17
        /*002a*/ 	.short	(.L_165 - .L_164)
.L_164:
        /*002c*/ 	.word	0x00000000
        /*0030*/ 	.short	0x0000
        /*0032*/ 	.short	0x0000
        /*0034*/ 	.byte	0x00, 0xf5, 0x21, 0x00


	//----- nvinfo : EIATTR_SPARSE_MMA_MASK
	.align		4
.L_165:
        /*0038*/ 	.byte	0x03, 0x50
        /*003a*/ 	.short	0x0000


	//----- nvinfo : EIATTR_MAXREG_COUNT
	.align		4
        /*003c*/ 	.byte	0x03, 0x1b
        /*003e*/ 	.short	0x00ff


	//----- nvinfo : EIATTR_MERCURY_ISA_VERSION
	.align		4
        /*0040*/ 	.byte	0x03, 0x5f
        /*0042*/ 	.short	0x0101


	//----- nvinfo : EIATTR_VRC_CTA_INIT_COUNT
	.align		4
        /*0044*/ 	.byte	0x02, 0x4a
	.zero		1
	.zero		1


	//----- nvinfo : EIATTR_EXIT_INSTR_OFFSETS
	.align		4
        /*0048*/ 	.byte	0x04, 0x1c
        /*004a*/ 	.short	(.L_167 - .L_166)


	//   ....[0]....
.L_166:
        /*004c*/ 	.word	0x000000c0


	//   ....[1]....
        /*0050*/ 	.word	0x00000550


	//   ....[2]....
        /*0054*/ 	.word	0x00000780


	//----- nvinfo : EIATTR_CRS_STACK_SIZE
	.align		4
.L_167:
        /*0058*/ 	.byte	0x04, 0x1e
        /*005a*/ 	.short	(.L_169 - .L_168)
.L_168:
        /*005c*/ 	.word	0x00000000


	//----- nvinfo : EIATTR_CBANK_PARAM_SIZE
	.align		4
.L_169:
        /*0060*/ 	.byte	0x03, 0x19
        /*0062*/ 	.short	0x0018


	//----- nvinfo : EIATTR_PARAM_CBANK
	.align		4
        /*0064*/ 	.byte	0x04, 0x0a
        /*0066*/ 	.short	(.L_171 - .L_170)
	.align		4
.L_170:
        /*0068*/ 	.word	index@(.nv.constant0._Z13gpu_copy_fullPfS_m)
        /*006c*/ 	.short	0x0380
        /*006e*/ 	.short	0x0018


	//----- nvinfo : EIATTR_SW_WAR
	.align		4
.L_171:
        /*0070*/ 	.byte	0x04, 0x36
        /*0072*/ 	.short	(.L_173 - .L_172)
.L_172:
        /*0074*/ 	.word	0x00000008
.L_173:


//--------------------- .nv.info._Z15gpu_copy_singlePfS_m --------------------------
	.section	.nv.info._Z15gpu_copy_singlePfS_m,"",@"SHT_CUDA_INFO"
	.sectionflags	@""
	.align	4


	//----- nvinfo : EIATTR_CUDA_API_VERSION
	.align		4
        /*0000*/ 	.byte	0x04, 0x37
        /*0002*/ 	.short	(.L_175 - .L_174)
.L_174:
        /*0004*/ 	.word	0x00000082


	//----- nvinfo : EIATTR_KPARAM_INFO
	.align		4
.L_175:
        /*0008*/ 	.byte	0x04, 0x17
        /*000a*/ 	.short	(.L_177 - .L_176)
.L_176:
        /*000c*/ 	.word	0x00000000
        /*0010*/ 	.short	0x0002
        /*0012*/ 	.short	0x0010
        /*0014*/ 	.byte	0x00, 0xf0, 0x21, 0x00


	//----- nvinfo : EIATTR_KPARAM_INFO
	.align		4
.L_177:
        /*0018*/ 	.byte	0x04, 0x17
        /*001a*/ 	.short	(.L_179 - .L_178)
.L_178:
        /*001c*/ 	.word	0x00000000
        /*0020*/ 	.short	0x0001
        /*0022*/ 	.short	0x0008
        /*0024*/ 	.byte	0x00, 0xf5, 0x21, 0x00


	//----- nvinfo : EIATTR_KPARAM_INFO
	.align		4
.L_179:
        /*0028*/ 	.byte	0x04, 0x17
        /*002a*/ 	.short	(.L_181 - .L_180)
.L_180:
        /*002c*/ 	.word	0x00000000
        /*0030*/ 	.short	0x0000
        /*0032*/ 	.short	0x0000
        /*0034*/ 	.byte	0x00, 0xf5, 0x21, 0x00


	//----- nvinfo : EIATTR_SPARSE_MMA_MASK
	.align		4
.L_181:
        /*0038*/ 	.byte	0x03, 0x50
        /*003a*/ 	.short	0x0000


	//----- nvinfo : EIATTR_MAXREG_COUNT
	.align		4
        /*003c*/ 	.byte	0x03, 0x1b
        /*003e*/ 	.short	0x00ff


	//----- nvinfo : EIATTR_MERCURY_ISA_VERSION
	.align		4
        /*0040*/ 	.byte	0x03, 0x5f
        /*0042*/ 	.short	0x0101


	//----- nvinfo : EIATTR_VRC_CTA_INIT_COUNT
	.align		4
        /*0044*/ 	.byte	0x02, 0x4a
	.zero		1
	.zero		1


	//----- nvinfo : EIATTR_EXIT_INSTR_OFFSETS
	.align		4
        /*0048*/ 	.byte	0x04, 0x1c
        /*004a*/ 	.short	(.L_183 - .L_182)


	//   ....[0]....
.L_182:
        /*004c*/ 	.word	0x00000080


	//   ....[1]....
        /*0050*/ 	.word	0x00000530


	//   ....[2]....
        /*0054*/ 	.word	0x000008e0


	//----- nvinfo : EIATTR_CRS_STACK_SIZE
	.align		4
.L_183:
        /*0058*/ 	.byte	0x04, 0x1e
        /*005a*/ 	.short	(.L_185 - .L_184)
.L_184:
        /*005c*/ 	.word	0x00000000


	//----- nvinfo : EIATTR_CBANK_PARAM_SIZE
	.align		4
.L_185:
        /*0060*/ 	.byte	0x03, 0x19
        /*0062*/ 	.short	0x0018


	//----- nvinfo : EIATTR_PARAM_CBANK
	.align		4
        /*0064*/ 	.byte	0x04, 0x0a
        /*0066*/ 	.short	(.L_187 - .L_186)
	.align		4
.L_186:
        /*0068*/ 	.word	index@(.nv.constant0._Z15gpu_copy_singlePfS_m)
        /*006c*/ 	.short	0x0380
        /*006e*/ 	.short	0x0018


	//----- nvinfo : EIATTR_SW_WAR
	.align		4
.L_187:
        /*0070*/ 	.byte	0x04, 0x36
        /*0072*/ 	.short	(.L_189 - .L_188)
.L_188:
        /*0074*/ 	.word	0x00000008
.L_189:


//--------------------- .nv.info._Z22gpu_copy_single_nopackPfS_m --------------------------
	.section	.nv.info._Z22gpu_copy_single_nopackPfS_m,"",@"SHT_CUDA_INFO"
	.sectionflags	@""
	.align	4


	//----- nvinfo : EIATTR_CUDA_API_VERSION
	.align		4
        /*0000*/ 	.byte	0x04, 0x37
        /*0002*/ 	.short	(.L_191 - .L_190)
.L_190:
        /*0004*/ 	.word	0x00000082


	//----- nvinfo : EIATTR_KPARAM_INFO
	.align		4
.L_191:
        /*0008*/ 	.byte	0x04, 0x17
        /*000a*/ 	.short	(.L_193 - .L_192)
.L_192:
        /*000c*/ 	.word	0x00000000
        /*0010*/ 	.short	0x0002
        /*0012*/ 	.short	0x0010
        /*0014*/ 	.byte	0x00, 0xf0, 0x21, 0x00


	//----- nvinfo : EIATTR_KPARAM_INFO
	.align		4
.L_193:
        /*0018*/ 	.byte	0x04, 0x17
        /*001a*/ 	.short	(.L_195 - .L_194)
.L_194:
        /*001c*/ 	.word	0x00000000
        /*0020*/ 	.short	0x0001
        /*0022*/ 	.short	0x0008
        /*0024*/ 	.byte	0x00, 0xf5, 0x21, 0x00


	//----- nvinfo : EIATTR_KPARAM_INFO
	.align		4
.L_195:
        /*0028*/ 	.byte	0x04, 0x17
        /*002a*/ 	.short	(.L_197 - .L_196)
.L_196:
        /*002c*/ 	.word	0x00000000
        /*0030*/ 	.short	0x0000
        /*0032*/ 	.short	0x0000
        /*0034*/ 	.byte	0x00, 0xf5, 0x21, 0x00


	//----- nvinfo : EIATTR_SPARSE_MMA_MASK
	.align		4
.L_197:
        /*0038*/ 	.byte	0x03, 0x50
        /*003a*/ 	.short	0x0000


	//----- nvinfo : EIATTR_MAXREG_COUNT
	.align		4
        /*003c*/ 	.byte	0x03, 0x1b
        /*003e*/ 	.short	0x00ff


	//----- nvinfo : EIATTR_MERCURY_ISA_VERSION
	.align		4
        /*0040*/ 	.byte	0x03, 0x5f
        /*0042*/ 	.short	0x0101


	//----- nvinfo : EIATTR_VRC_CTA_INIT_COUNT
	.align		4
        /*0044*/ 	.byte	0x02, 0x4a
	.zero		1
	.zero		1


	//----- nvinfo : EIATTR_EXIT_INSTR_OFFSETS
	.align		4
        /*0048*/ 	.byte	0x04, 0x1c
        /*004a*/ 	.short	(.L_199 - .L_198)


	//   ....[0]....
.L_198:
        /*004c*/ 	.word	0x00000080


	//   ....[1]....
        /*0050*/ 	.word	0x00000530


	//   ....[2]....
        /*0054*/ 	.word	0x000008e0


	//----- nvinfo : EIATTR_CRS_STACK_SIZE
	.align		4
.L_199:
        /*0058*/ 	.byte	0x04, 0x1e
        /*005a*/ 	.short	(.L_201 - .L_200)
.L_200:
        /*005c*/ 	.word	0x00000000


	//----- nvinfo : EIATTR_CBANK_PARAM_SIZE
	.align		4
.L_201:
        /*0060*/ 	.byte	0x03, 0x19
        /*0062*/ 	.short	0x0018


	//----- nvinfo : EIATTR_PARAM_CBANK
	.align		4
        /*0064*/ 	.byte	0x04, 0x0a
        /*0066*/ 	.short	(.L_203 - .L_202)
	.align		4
.L_202:
        /*0068*/ 	.word	index@(.nv.constant0._Z22gpu_copy_single_nopackPfS_m)
        /*006c*/ 	.short	0x0380
        /*006e*/ 	.short	0x0018


	//----- nvinfo : EIATTR_SW_WAR
	.align		4
.L_203:
        /*0070*/ 	.byte	0x04, 0x36
        /*0072*/ 	.short	(.L_205 - .L_204)
.L_204:
        /*0074*/ 	.word	0x00000008
.L_205:


//--------------------- .nv.info._Z13gpu_copy_dualPfS_S_S_m --------------------------
	.section	.nv.info._Z13gpu_copy_dualPfS_S_S_m,"",@"SHT_CUDA_INFO"
	.sectionflags	@""
	.align	4


	//----- nvinfo : EIATTR_CUDA_API_VERSION
	.align		4
        /*0000*/ 	.byte	0x04, 0x37
        /*0002*/ 	.short	(.L_207 - .L_206)
.L_206:
        /*0004*/ 	.word	0x00000082


	//----- nvinfo : EIATTR_KPARAM_INFO
	.align		4
.L_207:
        /*0008*/ 	.byte	0x04, 0x17
        /*000a*/ 	.short	(.L_209 - .L_208)
.L_208:
        /*000c*/ 	.word	0x00000000
        /*0010*/ 	.short	0x0004
        /*0012*/ 	.short	0x0020
        /*0014*/ 	.byte	0x00, 0xf0, 0x21, 0x00


	//----- nvinfo : EIATTR_KPARAM_INFO
	.align		4
.L_209:
        /*0018*/ 	.byte	0x04, 0x17
        /*001a*/ 	.short	(.L_211 - .L_210)
.L_210:
        /*001c*/ 	.word	0x00000000
        /*0020*/ 	.short	0x0003
        /*0022*/ 	.short	0x0018
        /*0024*/ 	.byte	0x00, 0xf5, 0x21, 0x00


	//----- nvinfo : EIATTR_KPARAM_INFO
	.align		4
.L_211:
        /*0028*/ 	.byte	0x04, 0x17
        /*002a*/ 	.short	(.L_213 - .L_212)
.L_212:
        /*002c*/ 	.word	0x00000000
        /*0030*/ 	.short	0x0002
        /*0032*/ 	.short	0x0010
        /*0034*/ 	.byte	0x00, 0xf5, 0x21, 0x00


	//----- nvinfo : EIATTR_KPARAM_INFO
	.align		4
.L_213:
        /*0038*/ 	.byte	0x04, 0x17
        /*003a*/ 	.short	(.L_215 - .L_214)
.L_214:
        /*003c*/ 	.word	0x00000000
        /*0040*/ 	.short	0x0001
        /*0042*/ 	.short	0x0008
        /*0044*/ 	.byte	0x00, 0xf5, 0x21, 0x00


	//----- nvinfo : EIATTR_KPARAM_INFO
	.align		4
.L_215:
        /*0048*/ 	.byte	0x04, 0x17
        /*004a*/ 	.short	(.L_217 - .L_216)
.L_216:
        /*004c*/ 	.word	0x00000000
        /*0050*/ 	.short	0x0000
        /*0052*/ 	.short	0x0000
        /*0054*/ 	.byte	0x00, 0xf5, 0x21, 0x00


	//----- nvinfo : EIATTR_SPARSE_MMA_MASK
	.align		4
.L_217:
        /*0058*/ 	.byte	0x03, 0x50
        /*005a*/ 	.short	0x0000


	//----- nvinfo : EIATTR_MAXREG_COUNT
	.align		4
        /*005c*/ 	.byte	0x03, 0x1b
        /*005e*/ 	.short	0x00ff


	//----- nvinfo : EIATTR_MERCURY_ISA_VERSION
	.align		4
        /*0060*/ 	.byte	0x03, 0x5f
        /*0062*/ 	.short	0x0101


	//----- nvinfo : EIATTR_VRC_CTA_INIT_COUNT
	.align		4
        /*0064*/ 	.byte	0x02, 0x4a
	.zero		1
	.zero		1


	//----- nvinfo : EIATTR_EXIT_INSTR_OFFSETS
	.align		4
        /*0068*/ 	.byte	0x04, 0x1c
        /*006a*/ 	.short	(.L_219 - .L_218)


	//   ....[0]....
.L_218:
        /*006c*/ 	.word	0x000000f0


	//   ....[1]....
        /*0070*/ 	.word	0x00000590


	//   ....[2]....
        /*0074*/ 	.word	0x00000920


	//----- nvinfo : EIATTR_CRS_STACK_SIZE
	.align		4
.L_219:
        /*0078*/ 	.byte	0x04, 0x1e
        /*007a*/ 	.short	(.L_221 - .L_220)
.L_220:
        /*007c*/ 	.word	0x00000000


	//----- nvinfo : EIATTR_CBANK_PARAM_SIZE
	.align		4
.L_221:
        /*0080*/ 	.byte	0x03, 0x19
        /*0082*/ 	.short	0x0028


	//----- nvinfo : EIATTR_PARAM_CBANK
	.align		4
        /*0084*/ 	.byte	0x04, 0x0a
        /*0086*/ 	.short	(.L_223 - .L_222)
	.align		4
.L_222:
        /*0088*/ 	.word	index@(.nv.constant0._Z13gpu_copy_dualPfS_S_S_m)
        /*008c*/ 	.short	0x0380
        /*008e*/ 	.short	0x0028


	//----- nvinfo : EIATTR_SW_WAR
	.align		4
.L_223:
        /*0090*/ 	.byte	0x04, 0x36
        /*0092*/ 	.short	(.L_225 - .L_224)
.L_224:
        /*0094*/ 	.word	0x00000008
.L_225:


//--------------------- .nv.info._Z20gpu_copy_dual_nopackPfS_S_S_m --------------------------
	.section	.nv.info._Z20gpu_copy_dual_nopackPfS_S_S_m,"",@"SHT_CUDA_INFO"
	.sectionflags	@""
	.align	4


	//----- nvinfo : EIATTR_CUDA_API_VERSION
	.align		4
        /*0000*/ 	.byte	0x04, 0x37
        /*0002*/ 	.short	(.L_227 - .L_226)
.L_226:
        /*0004*/ 	.word	0x00000082


	//----- nvinfo : EIATTR_KPARAM_INFO
	.align		4
.L_227:
        /*0008*/ 	.byte	0x04, 0x17
        /*000a*/ 	.short	(.L_229 - .L_228)
.L_228:
        /*000c*/ 	.word	0x00000000
        /*0010*/ 	.short	0x0004
        /*0012*/ 	.short	0x0020
        /*0014*/ 	.byte	0x00, 0xf0, 0x21, 0x00


	//----- nvinfo : EIATTR_KPARAM_INFO
	.align		4
.L_229:
        /*0018*/ 	.byte	0x04, 0x17
        /*001a*/ 	.short	(.L_231 - .L_230)
.L_230:
        /*001c*/ 	.word	0x00000000
        /*0020*/ 	.short	0x0003
        /*0022*/ 	.short	0x0018
        /*0024*/ 	.byte	0x00, 0xf5, 0x21, 0x00


	//----- nvinfo : EIATTR_KPARAM_INFO
	.align		4
.L_231:
        /*0028*/ 	.byte	0x04, 0x17
        /*002a*/ 	.short	(.L_233 - .L_232)
.L_232:
        /*002c*/ 	.word	0x00000000
        /*0030*/ 	.short	0x0002
        /*0032*/ 	.short	0x0010
        /*0034*/ 	.byte	0x00, 0xf5, 0x21, 0x00


	//----- nvinfo : EIATTR_KPARAM_INFO
	.align		4
.L_233:
        /*0038*/ 	.byte	0x04, 0x17
        /*003a*/ 	.short	(.L_235 - .L_234)
.L_234:
        /*003c*/ 	.word	0x00000000
        /*0040*/ 	.short	0x0001
        /*0042*/ 	.short	0x0008
        /*0044*/ 	.byte	0x00, 0xf5, 0x21, 0x00


	//----- nvinfo : EIATTR_KPARAM_INFO
	.align		4
.L_235:
        /*0048*/ 	.byte	0x04, 0x17
        /*004a*/ 	.short	(.L_237 - .L_236)
.L_236:
        /*004c*/ 	.word	0x00000000
        /*0050*/ 	.short	0x0000
        /*0052*/ 	.short	0x0000
        /*0054*/ 	.byte	0x00, 0xf5, 0x21, 0x00


	//----- nvinfo : EIATTR_SPARSE_MMA_MASK
	.align		4
.L_237:
        /*0058*/ 	.byte	0x03, 0x50
        /*005a*/ 	.short	0x0000


	//----- nvinfo : EIATTR_MAXREG_COUNT
	.align		4
        /*005c*/ 	.byte	0x03, 0x1b
        /*005e*/ 	.short	0x00ff


	//----- nvinfo : EIATTR_MERCURY_ISA_VERSION
	.align		4
        /*0060*/ 	.byte	0x03, 0x5f
        /*0062*/ 	.short	0x0101


	//----- nvinfo : EIATTR_VRC_CTA_INIT_COUNT
	.align		4
        /*0064*/ 	.byte	0x02, 0x4a
	.zero		1
	.zero		1


	//----- nvinfo : EIATTR_EXIT_INSTR_OFFSETS
	.align		4
        /*0068*/ 	.byte	0x04, 0x1c
        /*006a*/ 	.short	(.L_239 - .L_238)


	//   ....[0]....
.L_238:
        /*006c*/ 	.word	0x000000f0


	//   ....[1]....
        /*0070*/ 	.word	0x00000590


	//   ....[2]....
        /*0074*/ 	.word	0x00000920


	//----- nvinfo : EIATTR_CRS_STACK_SIZE
	.align		4
.L_239:
        /*0078*/ 	.byte	0x04, 0x1e
        /*007a*/ 	.short	(.L_241 - .L_240)
.L_240:
        /*007c*/ 	.word	0x00000000


	//----- nvinfo : EIATTR_CBANK_PARAM_SIZE
	.align		4
.L_241:
        /*0080*/ 	.byte	0x03, 0x19
        /*0082*/ 	.short	0x0028


	//----- nvinfo : EIATTR_PARAM_CBANK
	.align		4
        /*0084*/ 	.byte	0x04, 0x0a
        /*0086*/ 	.short	(.L_243 - .L_242)
	.align		4
.L_242:
        /*0088*/ 	.word	index@(.nv.constant0._Z20gpu_copy_dual_nopackPfS_S_S_m)
        /*008c*/ 	.short	0x0380
        /*008e*/ 	.short	0x0028


	//----- nvinfo : EIATTR_SW_WAR
	.align		4
.L_243:
        /*0090*/ 	.byte	0x04, 0x36
        /*0092*/ 	.short	(.L_245 - .L_244)
.L_244:
        /*0094*/ 	.word	0x00000008
.L_245:


//--------------------- .nv.info._Z15gpu_copy_triplePfS_S_S_S_S_m --------------------------
	.section	.nv.info._Z15gpu_copy_triplePfS_S_S_S_S_m,"",@"SHT_CUDA_INFO"
	.sectionflags	@""
	.align	4


	//----- nvinfo : EIATTR_CUDA_API_VERSION
	.align		4
        /*0000*/ 	.byte	0x04, 0x37
        /*0002*/ 	.short	(.L_247 - .L_246)
.L_246:
        /*0004*/ 	.word	0x00000082


	//----- nvinfo : EIATTR_KPARAM_INFO
	.align		4
.L_247:
        /*0008*/ 	.byte	0x04, 0x17
        /*000a*/ 	.short	(.L_249 - .L_248)
.L_248:
        /*000c*/ 	.word	0x00000000
        /*0010*/ 	.short	0x0006
        /*0012*/ 	.short	0x0030
        /*0014*/ 	.byte	0x00, 0xf0, 0x21, 0x00


	//----- nvinfo : EIATTR_KPARAM_INFO
	.align		4
.L_249:
        /*0018*/ 	.byte	0x04, 0x17
        /*001a*/ 	.short	(.L_251 - .L_250)
.L_250:
        /*001c*/ 	.word	0x00000000
        /*0020*/ 	.short	0x0005
        /*0022*/ 	.short	0x0028
        /*0024*/ 	.byte	0x00, 0xf5, 0x21, 0x00


	//----- nvinfo : EIATTR_KPARAM_INFO
	.align		4
.L_251:
        /*0028*/ 	.byte	0x04, 0x17
        /*002a*/ 	.short	(.L_253 - .L_252)
.L_252:
        /*002c*/ 	.word	0x00000000
        /*0030*/ 	.short	0x0004
        /*0032*/ 	.short	0x0020
        /*0034*/ 	.byte	0x00, 0xf5, 0x21, 0x00


	//----- nvinfo : EIATTR_KPARAM_INFO
	.align		4
.L_253:
        /*0038*/ 	.byte	0x04, 0x17
        /*003a*/ 	.short	(.L_255 - .L_254)
.L_254:
        /*003c*/ 	.word	0x00000000
        /*0040*/ 	.short	0x0003
        /*0042*/ 	.short	0x0018
        /*0044*/ 	.byte	0x00, 0xf5, 0x21, 0x00


	//----- nvinfo : EIATTR_KPARAM_INFO
	.align		4
.L_255:
        /*0048*/ 	.byte	0x04, 0x17
        /*004a*/ 	.short	(.L_257 - .L_256)
.L_256:
        /*004c*/ 	.word	0x00000000
        /*0050*/ 	.short	0x0002
        /*0052*/ 	.short	0x0010
        /*0054*/ 	.byte	0x00, 0xf5, 0x21, 0x00


	//----- nvinfo : EIATTR_KPARAM_INFO
	.align		4
.L_257:
        /*0058*/ 	.byte	0x04, 0x17
        /*005a*/ 	.short	(.L_259 - .L_258)
.L_258:
        /*005c*/ 	.word	0x00000000
        /*0060*/ 	.short	0x0001
        /*0062*/ 	.short	0x0008
        /*0064*/ 	.byte	0x00, 0xf5, 0x21, 0x00


	//----- nvinfo : EIATTR_KPARAM_INFO
	.align		4
.L_259:
        /*0068*/ 	.byte	0x04, 0x17
        /*006a*/ 	.short	(.L_261 - .L_260)
.L_260:
        /*006c*/ 	.word	0x00000000
        /*0070*/ 	.short	0x0000
        /*0072*/ 	.short	0x0000
        /*0074*/ 	.byte	0x00, 0xf5, 0x21, 0x00


	//----- nvinfo : EIATTR_SPARSE_MMA_MASK
	.align		4
.L_261:
        /*0078*/ 	.byte	0x03, 0x50
        /*007a*/ 	.short	0x0000


	//----- nvinfo : EIATTR_MAXREG_COUNT
	.align		4
        /*007c*/ 	.byte	0x03, 0x1b
        /*007e*/ 	.short	0x00ff


	//----- nvinfo : EIATTR_MERCURY_ISA_VERSION
	.align		4
        /*0080*/ 	.byte	0x03, 0x5f
        /*0082*/ 	.short	0x0101


	//----- nvinfo : EIATTR_VRC_CTA_INIT_COUNT
	.align		4
        /*0084*/ 	.byte	0x02, 0x4a
	.zero		1
	.zero		1


	//----- nvinfo : EIATTR_EXIT_INSTR_OFFSETS
	.align		4
        /*0088*/ 	.byte	0x04, 0x1c
        /*008a*/ 	.short	(.L_263 - .L_262)


	//   ....[0]....
.L_262:
        /*008c*/ 	.word	0x00000130


	//   ....[1]....
        /*0090*/ 	.word	0x00000590


	//   ....[2]....
        /*0094*/ 	.word	0x00000900


	//----- nvinfo : EIATTR_CRS_STACK_SIZE
	.align		4
.L_263:
        /*0098*/ 	.byte	0x04, 0x1e
        /*009a*/ 	.short	(.L_265 - .L_264)
.L_264:
        /*009c*/ 	.word	0x00000000


	//----- nvinfo : EIATTR_CBANK_PARAM_SIZE
	.align		4
.L_265:
        /*00a0*/ 	.byte	0x03, 0x19
        /*00a2*/ 	.short	0x0038


	//----- nvinfo : EIATTR_PARAM_CBANK
	.align		4
        /*00a4*/ 	.byte	0x04, 0x0a
        /*00a6*/ 	.short	(.L_267 - .L_266)
	.align		4
.L_266:
        /*00a8*/ 	.word	index@(.nv.constant0._Z15gpu_copy_triplePfS_S_S_S_S_m)
        /*00ac*/ 	.short	0x0380
        /*00ae*/ 	.short	0x0038


	//----- nvinfo : EIATTR_SW_WAR
	.align		4
.L_267:
        /*00b0*/ 	.byte	0x04, 0x36
        /*00b2*/ 	.short	(.L_269 - .L_268)
.L_268:
        /*00b4*/ 	.word	0x00000008
.L_269:


//--------------------- .nv.info._Z15gpu_fill_bufferPfm --------------------------
	.section	.nv.info._Z15gpu_fill_bufferPfm,"",@"SHT_CUDA_INFO"
	.sectionflags	@""
	.align	4


	//----- nvinfo : EIATTR_CUDA_API_VERSION
	.align		4
        /*0000*/ 	.byte	0x04, 0x37
        /*0002*/ 	.short	(.L_271 - .L_270)
.L_270:
        /*0004*/ 	.word	0x00000082


	//----- nvinfo : EIATTR_KPARAM_INFO
	.align		4
.L_271:
        /*0008*/ 	.byte	0x04, 0x17
        /*000a*/ 	.short	(.L_273 - .L_272)
.L_272:
        /*000c*/ 	.word	0x00000000
        /*0010*/ 	.short	0x0001
        /*0012*/ 	.short	0x0008
        /*0014*/ 	.byte	0x00, 0xf0, 0x21, 0x00


	//----- nvinfo : EIATTR_KPARAM_INFO
	.align		4
.L_273:
        /*0018*/ 	.byte	0x04, 0x17
        /*001a*/ 	.short	(.L_275 - .L_274)
.L_274:
        /*001c*/ 	.word	0x00000000
        /*0020*/ 	.short	0x0000
        /*0022*/ 	.short	0x0000
        /*0024*/ 	.byte	0x00, 0xf5, 0x21, 0x00


	//----- nvinfo : EIATTR_SPARSE_MMA_MASK
	.align		4
.L_275:
        /*0028*/ 	.byte	0x03, 0x50
        /*002a*/ 	.short	0x0000


	//----- nvinfo : EIATTR_MAXREG_COUNT
	.align		4
        /*002c*/ 	.byte	0x03, 0x1b
        /*002e*/ 	.short	0x00ff


	//----- nvinfo : EIATTR_MERCURY_ISA_VERSION
	.align		4
        /*0030*/ 	.byte	0x03, 0x5f
        /*0032*/ 	.short	0x0101


	//----- nvinfo : EIATTR_VRC_CTA_INIT_COUNT
	.align		4
        /*0034*/ 	.byte	0x02, 0x4a
	.zero		1
	.zero		1


	//----- nvinfo : EIATTR_EXIT_INSTR_OFFSETS
	.align		4
        /*0038*/ 	.byte	0x04, 0x1c
        /*003a*/ 	.short	(.L_277 - .L_276)


	//   ....[0]....
.L_276:
        /*003c*/ 	.word	0x00000080


	//   ....[1]....
        /*0040*/ 	.word	0x00000510


	//   ....[2]....
        /*0044*/ 	.word	0x00000750


	//----- nvinfo : EIATTR_CRS_STACK_SIZE
	.align		4
.L_277:
        /*0048*/ 	.byte	0x04, 0x1e
        /*004a*/ 	.short	(.L_279 - .L_278)
.L_278:
        /*004c*/ 	.word	0x00000000


	//----- nvinfo : EIATTR_CBANK_PARAM_SIZE
	.align		4
.L_279:
        /*0050*/ 	.byte	0x03, 0x19
        /*0052*/ 	.short	0x0010


	//----- nvinfo : EIATTR_PARAM_CBANK
	.align		4
        /*0054*/ 	.byte	0x04, 0x0a
        /*0056*/ 	.short	(.L_281 - .L_280)
	.align		4
.L_280:
        /*0058*/ 	.word	index@(.nv.constant0._Z15gpu_fill_bufferPfm)
        /*005c*/ 	.short	0x0380
        /*005e*/ 	.short	0x0010


	//----- nvinfo : EIATTR_SW_WAR
	.align		4
.L_281:
        /*0060*/ 	.byte	0x04, 0x36
        /*0062*/ 	.short	(.L_283 - .L_282)
.L_282:
        /*0064*/ 	.word	0x00000008
.L_283:


//--------------------- .nv.callgraph             --------------------------
	.section	.nv.callgraph,"",@"SHT_CUDA_CALLGRAPH"
	.align	4
	.sectionentsize	8
	.align		4
        /*0000*/ 	.word	0x00000000
	.align		4
        /*0004*/ 	.word	0xffffffff
	.align		4
        /*0008*/ 	.word	0x00000000
	.align		4
        /*000c*/ 	.word	0xfffffffe
	.align		4
        /*0010*/ 	.word	0x00000000
	.align		4
        /*0014*/ 	.word	0xfffffffd
	.align		4
        /*0018*/ 	.word	0x00000000
	.align		4
        /*001c*/ 	.word	0xfffffffc


//--------------------- .text._Z21gpu_copy_dual_full_v2PfS_S_S_mi --------------------------
	.section	.text._Z21gpu_copy_dual_full_v2PfS_S_S_mi,"ax",@progbits
	.align	128
        .global         _Z21gpu_copy_dual_full_v2PfS_S_S_mi
        .type           _Z21gpu_copy_dual_full_v2PfS_S_S_mi,@function
        .size           _Z21gpu_copy_dual_full_v2PfS_S_S_mi,(.L_x_80 - _Z21gpu_copy_dual_full_v2PfS_S_S_mi)
        .other          _Z21gpu_copy_dual_full_v2PfS_S_S_mi,@"STO_CUDA_ENTRY STV_DEFAULT"
_Z21gpu_copy_dual_full_v2PfS_S_S_mi:
.text._Z21gpu_copy_dual_full_v2PfS_S_S_mi:
[----:B------:R-:W0:Y:S08]  /*0000*/  LDC R1, c[0x0][0x37c] ;  /* 0x0000df00ff017b82 */ /* 0x000e300000000800 */
[----:B------:R-:W1:Y:S01]  /*0010*/  S2UR UR4, SR_CTAID.X ;  /* 0x00000000000479c3 */ /* 0x000e620000002500 */
[----:B------:R-:W2:Y:S01]  /*0020*/  LDCU.64 UR10, c[0x0][0x380] ;  /* 0x00007000ff0a77ac */ /* 0x000ea20008000a00 */
[----:B0-----:R-:W-:Y:S01]  /*0030*/  VIADD R1, R1, 0xfffffff8 ;  /* 0xfffffff801017836 */ /* 0x001fe20000000000 */
[----:B------:R-:W0:Y:S05]  /*0040*/  LDCU.64 UR8, c[0x0][0x388] ;  /* 0x00007100ff0877ac */ /* 0x000e2a0008000a00 */
[----:B------:R-:W1:Y:S02]  /*0050*/  LDC R4, c[0x0][0x3a8] ;  /* 0x0000ea00ff047b82 */ /* 0x000e640000000800 */
[----:B-1----:R-:W-:-:S13]  /*0060*/  ISETP.LE.U32.AND P0, PT, R4, UR4, PT ;  /* 0x0000000404007c0c */ /* 0x002fda000bf03070 */
[----:B------:R-:W1:Y:S01]  /*0070*/  @!P0 S2R R0, SR_TID.X ;  /* 0x0000000000008919 */ /* 0x000e620000002100 */
[----:B------:R-:W3:Y:S02]  /*0080*/  @!P0 LDC R3, c[0x0][0x360] ;  /* 0x0000d800ff038b82 */ /* 0x000ee40000000800 */
[C---:B---3--:R-:W-:Y:S02]  /*0090*/  @!P0 IMAD R2, R3.reuse, R4, RZ ;  /* 0x0000000403028224 */ /* 0x048fe400078e02ff */
[----:B-1----:R-:W-:Y:S01]  /*00a0*/  @!P0 IMAD R0, R3, UR4, R0 ;  /* 0x0000000403008c24 */ /* 0x002fe2000f8e0200 */
[----:B0-2---:R-:W-:Y:S06]  /*00b0*/  @!P0 BRA `(.L_x_0) ;  /* 0x0000000000248947 */ /* 0x005fec0003800000 */
[----:B------:R-:W0:Y:S01]  /*00c0*/  S2R R5, SR_TID.X ;  /* 0x0000000000057919 */ /* 0x000e220000002100 */
[----:B------:R-:W0:Y:S01]  /*00d0*/  LDC R3, c[0x0][0x360] ;  /* 0x0000d800ff037b82 */ /* 0x000e220000000800 */
[----:B------:R-:W-:Y:S01]  /*00e0*/  IADD3 R0, PT, PT, -R4, UR4, RZ ;  /* 0x0000000404007c10 */ /* 0x000fe2000fffe1ff */
[----:B------:R-:W1:Y:S01]  /*00f0*/  LDCU.64 UR10, c[0x0][0x390] ;  /* 0x00007200ff0a77ac */ /* 0x000e620008000a00 */
[----:B------:R-:W2:Y:S05]  /*0100*/  LDCU.64 UR8, c[0x0][0x398] ;  /* 0x00007300ff0877ac */ /* 0x000eaa0008000a00 */
[----:B------:R-:W3:Y:S01]  /*0110*/  LDC R2, c[0x0][0x370] ;  /* 0x0000dc00ff027b82 */ /* 0x000ee20000000800 */
[----:B0-----:R-:W-:-:S02]  /*0120*/  IMAD R0, R0, R3, R5 ;  /* 0x0000000300007224 */ /* 0x001fc400078e0205 */
[----:B---3--:R-:W-:-:S04]  /*0130*/  IMAD.IADD R2, R2, 0x1, -R4 ;  /* 0x0000000102027824 */ /* 0x008fc800078e0a04 */
[----:B-12---:R-:W-:-:S07]  /*0140*/  IMAD R2, R2, R3, RZ ;  /* 0x0000000302027224 */ /* 0x006fce00078e02ff */
.L_x_0:
[----:B------:R-:W0:Y:S02]  /*0150*/  LDCU.64 UR4, c[0x0][0x3a0] ;  /* 0x00007400ff0477ac */ /* 0x000e240008000a00 */
[----:B0-----:R-:W-:Y:S02]  /*0160*/  USHF.R.U64 UR4, UR4, 0x4, UR5 ;  /* 0x0000000404047899 */ /* 0x001fe40008001205 */
[----:B------:R-:W-:-:S04]  /*0170*/  USHF.R.U32.HI UR5, URZ, 0x4, UR5 ;  /* 0x00000004ff057899 */ /* 0x000fc80008011605 */
[----:B------:R-:W-:Y:S02]  /*0180*/  IMAD.U32 R3, RZ, RZ, UR4 ;  /* 0x00000004ff037e24 */ /* 0x000fe4000f8e00ff */
[----:B------:R-:W-:-:S03]  /*0190*/  IMAD.U32 R4, RZ, RZ, UR5 ;  /* 0x00000005ff047e24 */ /* 0x000fc6000f8e00ff */
[----:B------:R-:W-:-:S04]  /*01a0*/  ISETP.GT.U32.AND P0, PT, R3, R0, PT ;  /* 0x000000000300720c */ /* 0x000fc80003f04070 */
[----:B------:R-:W-:-:S13]  /*01b0*/  ISETP.GT.U32.AND.EX P0, PT, R4, RZ, PT, P0 ;  /* 0x000000ff0400720c */ /* 0x000fda0003f04100 */
[----:B------:R-:W-:Y:S05]  /*01c0*/  @!P0 EXIT ;  /* 0x000000000000894d */ /* 0x000fea0003800000 */
[----:B------:R-:W0:Y:S01]  /*01d0*/  LDCU.64 UR4, c[0x0][0x3a0] ;  /* 0x00007400ff0477ac */ /* 0x000e220008000a00 */
[----:B------:R-:W-:Y:S02]  /*01e0*/  IMAD.MOV.U32 R10, RZ, RZ, R0 ;  /* 0x000000ffff0a7224 */ /* 0x000fe400078e0000 */
[----:B------:R-:W-:Y:S01]  /*01f0*/  IMAD.MOV.U32 R5, RZ, RZ, RZ ;  /* 0x000000ffff057224 */ /* 0x000fe200078e00ff */
[----:B------:R-:W1:Y:S01]  /*0200*/  LDCU.64 UR6, c[0x0][0x358] ;  /* 0x00006b00ff0677ac */ /* 0x000e620008000a00 */
[----:B0-----:R-:W-:Y:S02]  /*0210*/  USHF.R.U64 UR4, UR4, 0x4, UR5 ;  /* 0x0000000404047899 */ /* 0x001fe40008001205 */
[----:B------:R-:W-:-:S12]  /*0220*/  USHF.R.U32.HI UR5, URZ, 0x4, UR5 ;  /* 0x00000004ff057899 */ /* 0x000fd80008011605 */
.L_x_1:
[----:B------:R-:W-:Y:S01]  /*0230*/  ISETP.GE.U32.AND P0, PT, R10, R3, PT ;  /* 0x000000030a00720c */ /* 0x000fe20003f06070 */
[----:B------:R-:W-:Y:S01]  /*0240*/  IMAD.U32 R3, RZ, RZ, UR4 ;  /* 0x00000004ff037e24 */ /* 0x000fe2000f8e00ff */
[----:B--2---:R-:W-:Y:S01]  /*0250*/  IADD3 R6, P1, PT, R2, R10, RZ ;  /* 0x0000000a02067210 */ /* 0x004fe20007f3e0ff */
[----:B------:R0:W-:Y:S01]  /*0260*/  STL.64 [R1], R182 ;  /* 0x000000b601007387 */ /* 0x0001e20000100a00 */
[----:B------:R-:W-:Y:S01]  /*0270*/  ISETP.GE.U32.AND.EX P3, PT, R5, R4, PT, P0 ;  /* 0x000000040500720c */ /* 0x000fe20003f66100 */
[----:B------:R-:W-:Y:S01]  /*0280*/  IMAD.U32 R4, RZ, RZ, UR5 ;  /* 0x00000005ff047e24 */ /* 0x000fe2000f8e00ff */
[----:B------:R-:W-:Y:S01]  /*0290*/  ISETP.GE.U32.AND P0, PT, R6, R3, PT ;  /* 0x000000030600720c */ /* 0x000fe20003f06070 */
[----:B------:R-:W-:Y:S01]  /*02a0*/  IMAD.X R7, RZ, RZ, R5, P1 ;  /* 0x000000ffff077224 */ /* 0x000fe200008e0605 */
[----:B------:R-:W-:Y:S02]  /*02b0*/  LOP3.LUT R0, R0, 0xfdffffff, RZ, 0xc0, !PT ;  /* 0xfdffffff00007812 */ /* 0x000fe400078ec0ff */
[----:B------:R-:W-:-:S02]  /*02c0*/  IADD3 R8, P1, PT, R2, R6, RZ ;  /* 0x0000000602087210 */ /* 0x000fc40007f3e0ff */
[----:B------:R-:W-:Y:S02]  /*02d0*/  ISETP.GE.U32.AND.EX P0, PT, R7, R4, PT, P0 ;  /* 0x000000040700720c */ /* 0x000fe40003f06100 */
[----:B------:R-:W-:Y:S01]  /*02e0*/  IADD3 R11, P4, PT, R2, R8, RZ ;  /* 0x00000008020b7210 */ /* 0x000fe20007f9e0ff */
[----:B------:R-:W-:Y:S01]  /*02f0*/  IMAD.X R9, RZ, RZ, R7, P1 ;  /* 0x000000ffff097224 */ /* 0x000fe200008e0607 */
[----:B------:R-:W-:Y:S02]  /*0300*/  ISETP.GE.U32.AND P2, PT, R8, R3, PT ;  /* 0x000000030800720c */ /* 0x000fe40003f46070 */
[----:B------:R-:W-:Y:S01]  /*0310*/  @P3 LOP3.LUT R0, R0, 0x2000000, RZ, 0xfc, !PT ;  /* 0x0200000000003812 */ /* 0x000fe200078efcff */
[----:B------:R-:W-:Y:S01]  /*0320*/  IMAD.X R12, RZ, RZ, R9, P4 ;  /* 0x000000ffff0c7224 */ /* 0x000fe200020e0609 */
[----:B------:R-:W-:Y:S02]  /*0330*/  @!P3 LEA R236, P3, R10, UR8, 0x4 ;  /* 0x000000080aecbc11 */ /* 0x000fe4000f8620ff */
[----:B------:R-:W-:-:S02]  /*0340*/  LOP3.LUT R0, R0, 0xfeffffff, RZ, 0xc0, !PT ;  /* 0xfeffffff00007812 */ /* 0x000fc400078ec0ff */
[-C--:B------:R-:W-:Y:S02]  /*0350*/  ISETP.GE.U32.AND.EX P5, PT, R9, R4.reuse, PT, P2 ;  /* 0x000000040900720c */ /* 0x080fe40003fa6120 */
[----:B------:R-:W-:Y:S02]  /*0360*/  @P0 LOP3.LUT R0, R0, 0x1000000, RZ, 0xfc, !PT ;  /* 0x0100000000000812 */ /* 0x000fe400078efcff */
[----:B------:R-:W-:Y:S02]  /*0370*/  ISETP.GE.U32.AND P0, PT, R11, R3, PT ;  /* 0x000000030b00720c */ /* 0x000fe40003f06070 */
[----:B------:R-:W-:Y:S02]  /*0380*/  LOP3.LUT P4, RZ, R0, 0x2000000, RZ, 0xc0, !PT ;  /* 0x0200000000ff7812 */ /* 0x000fe4000788c0ff */
[----:B------:R-:W-:Y:S02]  /*0390*/  IADD3 R13, P1, PT, R2, R11, RZ ;  /* 0x0000000b020d7210 */ /* 0x000fe40007f3e0ff */
[----:B------:R-:W-:-:S02]  /*03a0*/  ISETP.GE.U32.AND.EX P6, PT, R12, R4, PT, P0 ;  /* 0x000000040c00720c */ /* 0x000fc40003fc6100 */
[----:B------:R-:W-:Y:S01]  /*03b0*/  IADD3 R15, P0, PT, R2, R13, RZ ;  /* 0x0000000d020f7210 */ /* 0x000fe20007f1e0ff */
[----:B------:R-:W-:Y:S01]  /*03c0*/  IMAD.X R14, RZ, RZ, R12, P1 ;  /* 0x000000ffff0e7224 */ /* 0x000fe200008e060c */
[----:B------:R-:W-:-:S03]  /*03d0*/  ISETP.GE.U32.AND P2, PT, R13, R3, PT ;  /* 0x000000030d00720c */ /* 0x000fc60003f46070 */
[----:B------:R-:W-:Y:S01]  /*03e0*/  IMAD.X R16, RZ, RZ, R14, P0 ;  /* 0x000000ffff107224 */ /* 0x000fe200000e060e */
[----:B------:R-:W-:Y:S02]  /*03f0*/  ISETP.GE.U32.AND.EX P2, PT, R14, R4, PT, P2 ;  /* 0x000000040e00720c */ /* 0x000fe40003f46120 */
[----:B------:R-:W-:Y:S02]  /*0400*/  @!P4 LEA.HI.X R237, R10, UR9, R5, 0x4, P3 ;  /* 0x000000090aedcc11 */ /* 0x000fe400098f2405 */
[C---:B------:R-:W-:Y:S02]  /*0410*/  LOP3.LUT P3, RZ, R0.reuse, 0x1000000, RZ, 0xc0, !PT ;  /* 0x0100000000ff7812 */ /* 0x040fe4000786c0ff */
[----:B------:R-:W-:Y:S01]  /*0420*/  LOP3.LUT R0, R0, 0xff7fffff, RZ, 0xc0, !PT ;  /* 0xff7fffff00007812 */ /* 0x000fe200078ec0ff */
[----:B-1----:R1:W2:Y:S01]  /*0430*/  @!P4 LDG.E.128 R84, desc[UR6][R236.64] ;  /* 0x00000006ec54c981 */ /* 0x0022a2000c1e1d00 */
[----:B------:R-:W-:Y:S02]  /*0440*/  @!P5 LEA R238, P0, R8, UR8, 0x4 ;  /* 0x0000000808eedc11 */ /* 0x000fe4000f8020ff */
[----:B------:R-:W-:-:S02]  /*0450*/  @P5 LOP3.LUT R0, R0, 0x800000, RZ, 0xfc, !PT ;  /* 0x0080000000005812 */ /* 0x000fc400078efcff */
[----:B------:R-:W-:Y:S02]  /*0460*/  @!P5 LEA.HI.X R239, R8, UR9, R9, 0x4, P0 ;  /* 0x0000000908efdc11 */ /* 0x000fe400080f2409 */
[----:B------:R-:W-:Y:S02]  /*0470*/  LOP3.LUT R0, R0, 0xffbfffff, RZ, 0xc0, !PT ;  /* 0xffbfffff00007812 */ /* 0x000fe400078ec0ff */
[----:B------:R-:W-:Y:S01]  /*0480*/  @!P6 LEA R240, P0, R11, UR8, 0x4 ;  /* 0x000000080bf0ec11 */ /* 0x000fe2000f8020ff */
[----:B------:R3:W4:Y:S01]  /*0490*/  @!P5 LDG.E.128 R76, desc[UR6][R238.64] ;  /* 0x00000006ee4cd981 */ /* 0x000722000c1e1d00 */
[----:B0-----:R-:W-:Y:S02]  /*04a0*/  @!P3 LEA R182, P1, R6, UR8, 0x4 ;  /* 0x0000000806b6bc11 */ /* 0x001fe4000f8220ff */
[----:B------:R-:W-:Y:S02]  /*04b0*/  @P6 LOP3.LUT R0, R0, 0x400000, RZ, 0xfc, !PT ;  /* 0x0040000000006812 */ /* 0x000fe400078efcff */
[----:B------:R-:W-:-:S02]  /*04c0*/  @!P3 LEA.HI.X R183, R6, UR9, R7, 0x4, P1 ;  /* 0x0000000906b7bc11 */ /* 0x000fc400088f2407 */
[----:B------:R-:W-:Y:S02]  /*04d0*/  ISETP.GE.U32.AND P1, PT, R15, R3, PT ;  /* 0x000000030f00720c */ /* 0x000fe40003f26070 */
[----:B------:R-:W-:Y:S02]  /*04e0*/  @!P6 LEA.HI.X R241, R11, UR9, R12, 0x4, P0 ;  /* 0x000000090bf1ec11 */ /* 0x000fe400080f240c */
[----:B------:R-:W-:Y:S02]  /*04f0*/  ISETP.GE.U32.AND.EX P3, PT, R16, R4, PT, P1 ;  /* 0x000000041000720c */ /* 0x000fe40003f66110 */
[----:B------:R-:W-:Y:S01]  /*0500*/  LOP3.LUT R0, R0, 0xffdfffff, RZ, 0xc0, !PT ;  /* 0xffdfffff00007812 */ /* 0x000fe200078ec0ff */
[----:B------:R0:W5:Y:S01]  /*0510*/  @!P6 LDG.E.128 R72, desc[UR6][R240.64] ;  /* 0x00000006f048e981 */ /* 0x000162000c1e1d00 */
[----:B------:R-:W-:Y:S02]  /*0520*/  @!P2 LEA R242, P0, R13, UR8, 0x4 ;  /* 0x000000080df2ac11 */ /* 0x000fe4000f8020ff */
[----:B------:R-:W-:-:S02]  /*0530*/  @P2 LOP3.LUT R0, R0, 0x200000, RZ, 0xfc, !PT ;  /* 0x0020000000002812 */ /* 0x000fc400078efcff */
[----:B------:R-:W-:Y:S02]  /*0540*/  @!P2 LEA.HI.X R243, R13, UR9, R14, 0x4, P0 ;  /* 0x000000090df3ac11 */ /* 0x000fe400080f240e */
[C---:B------:R-:W-:Y:S02]  /*0550*/  LOP3.LUT P1, RZ, R0.reuse, 0x1000000, RZ, 0xc0, !PT ;  /* 0x0100000000ff7812 */ /* 0x040fe4000782c0ff */
[----:B------:R-:W-:Y:S02]  /*0560*/  LOP3.LUT R0, R0, 0xffefffff, RZ, 0xc0, !PT ;  /* 0xffefffff00007812 */ /* 0x000fe400078ec0ff */
[C---:B------:R-:W-:Y:S02]  /*0570*/  @!P3 LEA R34, P0, R15.reuse, UR8, 0x4 ;  /* 0x000000080f22bc11 */ /* 0x040fe4000f8020ff */
[----:B------:R-:W-:Y:S02]  /*0580*/  @P3 LOP3.LUT R0, R0, 0x100000, RZ, 0xfc, !PT ;  /* 0x0010000000003812 */ /* 0x000fe400078efcff */
[----:B------:R-:W-:-:S02]  /*0590*/  @!P3 LEA.HI.X R35, R15, UR9, R16, 0x4, P0 ;  /* 0x000000090f23bc11 */ /* 0x000fc400080f2410 */
[----:B------:R-:W-:Y:S02]  /*05a0*/  IADD3 R17, P0, PT, R2, R15, RZ ;  /* 0x0000000f02117210 */ /* 0x000fe40007f1e0ff */
[----:B------:R-:W-:-:S03]  /*05b0*/  LOP3.LUT R0, R0, 0xfff7ffff, RZ, 0xc0, !PT ;  /* 0xfff7ffff00007812 */ /* 0x000fc600078ec0ff */
[----:B------:R-:W-:Y:S01]  /*05c0*/  IMAD.X R18, RZ, RZ, R16, P0 ;  /* 0x000000ffff127224 */ /* 0x000fe200000e0610 */
[----:B------:R-:W-:-:S04]  /*05d0*/  @!P4 LEA R26, P0, R10, UR10, 0x4 ;  /* 0x0000000a0a1acc11 */ /* 0x000fc8000f8020ff */
[----:B------:R-:W-:Y:S02]  /*05e0*/  @!P4 LEA.HI.X R27, R10, UR11, R5, 0x4, P0 ;  /* 0x0000000b0a1bcc11 */ /* 0x000fe400080f2405 */
        /* <DEDUP_REMOVED lines=10> */
[----:B------:R-:W-:-:S04]  /*0690*/  ISETP.GE.U32.AND P0, PT, R17, R3, PT ;  /* 0x000000031100720c */ /* 0x000fc80003f06070 */
[----:B------:R-:W-:-:S13]  /*06a0*/  ISETP.GE.U32.AND.EX P1, PT, R18, R4, PT, P0 ;  /* 0x000000041200720c */ /* 0x000fda0003f26100 */
[C---:B------:R-:W-:Y:S02]  /*06b0*/  @!P1 LEA R218, P0, R17.reuse, UR8, 0x4 ;  /* 0x0000000811da9c11 */ /* 0x040fe4000f8020ff */
[----:B------:R-:W-:Y:S02]  /*06c0*/  @P1 LOP3.LUT R0, R0, 0x80000, RZ, 0xfc, !PT ;  /* 0x0008000000001812 */ /* 0x000fe400078efcff */
[C-C-:B------:R-:W-:Y:S02]  /*06d0*/  @!P1 LEA.HI.X R219, R17.reuse, UR9, R18.reuse, 0x4, P0 ;  /* 0x0000000911db9c11 */ /* 0x140fe400080f2412 */
[C---:B------:R-:W-:Y:S02]  /*06e0*/  @!P1 LEA R38, P0, R17.reuse, UR10, 0x4 ;  /* 0x0000000a11269c11 */ /* 0x040fe4000f8020ff */
[----:B------:R-:W-:Y:S02]  /*06f0*/  LOP3.LUT R0, R0, 0xfffbffff, RZ, 0xc0, !PT ;  /* 0xfffbffff00007812 */ /* 0x000fe400078ec0ff */
[----:B------:R-:W-:-:S02]  /*0700*/  @!P1 LEA.HI.X R39, R17, UR11, R18, 0x4, P0 ;  /* 0x0000000b11279c11 */ /* 0x000fc400080f2412 */
[----:B------:R-:W-:-:S05]  /*0710*/  IADD3 R17, P0, PT, R2, R17, RZ ;  /* 0x0000001102117210 */ /* 0x000fca0007f1e0ff */
[----:B------:R-:W-:Y:S01]  /*0720*/  IMAD.X R18, RZ, RZ, R18, P0 ;  /* 0x000000ffff127224 */ /* 0x000fe200000e0612 */
        /* <DEDUP_REMOVED lines=184> */
[C---:B------:R-:W-:Y:S02]  /*12b0*/  @!P0 LEA.HI.X R205, R5.reuse, UR9, R6, 0x4, P1 ;  /* 0x0000000905cd8c11 */ /* 0x040fe400088f2406 */
[----:B------:R-:W-:-:S04]  /*12c0*/  @!P0 LEA R18, P1, R5, UR10, 0x4 ;  /* 0x0000000a05128c11 */ /* 0x000fc8000f8220ff */
[--C-:B------:R-:W-:Y:S02]  /*12d0*/  @!P0 LEA.HI.X R19, R5, UR11, R6.reuse, 0x4, P1 ;  /* 0x0000000b05138c11 */ /* 0x100fe400088f2406 */
[----:B------:R-:W-:Y:S02]  /*12e0*/  IADD3 R5, P1, PT, R2, R5, RZ ;  /* 0x0000000502057210 */ /* 0x000fe40007f3e0ff */
[C---:B------:R-:W-:Y:S02]  /*12f0*/  LOP3.LUT P0, RZ, R0.reuse, 0x1000000, RZ, 0xc0, !PT ;  /* 0x0100000000ff7812 */ /* 0x040fe4000780c0ff */
[----:B------:R-:W-:Y:S01]  /*1300*/  LOP3.LUT R0, R0, 0xf7ffffff, RZ, 0xc0, !PT ;  /* 0xf7ffffff00007812 */ /* 0x000fe200078ec0ff */
[----:B------:R-:W-:Y:S01]  /*1310*/  IMAD.X R6, RZ, RZ, R6, P1 ;  /* 0x000000ffff067224 */ /* 0x000fe200008e0606 */
[----:B------:R-:W-:-:S05]  /*1320*/  IADD3 R7, P1, PT, R2, R5, RZ ;  /* 0x0000000502077210 */ /* 0x000fca0007f3e0ff */
[----:B------:R-:W-:Y:S01]  /*1330*/  IMAD.X R8, RZ, RZ, R6, P1 ;  /* 0x000000ffff087224 */ /* 0x000fe200008e0606 */
[----:B------:R-:W-:Y:S02]  /*1340*/  IADD3 R9, P1, PT, R2, R7, RZ ;  /* 0x0000000702097210 */ /* 0x000fe40007f3e0ff */
[----:B------:R-:W-:Y:S01]  /*1350*/  LOP3.LUT R251, R251, 0xfffffffe, RZ, 0xc0, !PT ;  /* 0xfffffffefbfb7812 */ /* 0x000fe200078ec0ff */
[----:B------:R-:W4:Y:S02]  /*1360*/  @!P0 LDG.E.128 R80, desc[UR6][R182.64] ;  /* 0x00000006b6508981 */ /* 0x000f24000c1e1d00 */
[----:B------:R-:W-:Y:S01]  /*1370*/  IMAD.X R244, RZ, RZ, R8, P1 ;  /* 0x000000fffff47224 */ /* 0x000fe200008e0608 */
[----:B------:R-:W-:-:S04]  /*1380*/  ISETP.GE.U32.AND P1, PT, R5, R3, PT ;  /* 0x000000030500720c */ /* 0x000fc80003f26070 */
[----:B------:R-:W-:Y:S01]  /*1390*/  ISETP.GE.U32.AND.EX P1, PT, R6, R4, PT, P1 ;  /* 0x000000040600720c */ /* 0x000fe20003f26110 */
[----:B------:R-:W2:-:S12]  /*13a0*/  LDL.LU.64 R182, [R1] ;  /* 0x0000000001b67983 */ /* 0x000e980000300a00 */
[C---:B------:R-:W-:Y:S02]  /*13b0*/  @!P1 LEA R232, P2, R5.reuse, UR8, 0x4 ;  /* 0x0000000805e89c11 */ /* 0x040fe4000f8420ff */
[----:B------:R-:W-:Y:S02]  /*13c0*/  @P1 LOP3.LUT R0, R0, 0x8000000, RZ, 0xfc, !PT ;  /* 0x0800000000001812 */ /* 0x000fe400078efcff */
[----:B------:R-:W-:Y:S02]  /*13d0*/  @!P1 LEA.HI.X R233, R5, UR9, R6, 0x4, P2 ;  /* 0x0000000905e99c11 */ /* 0x000fe400090f2406 */
[----:B------:R-:W-:Y:S02]  /*13e0*/  IADD3 R245, P2, PT, R2, R9, RZ ;  /* 0x0000000902f57210 */ /* 0x000fe40007f5e0ff */
[----:B------:R-:W-:-:S03]  /*13f0*/  LOP3.LUT R0, R0, 0xefffffff, RZ, 0xc0, !PT ;  /* 0xefffffff00007812 */ /* 0x000fc600078ec0ff */
[----:B------:R-:W-:Y:S01]  /*1400*/  IMAD.X R246, RZ, RZ, R244, P2 ;  /* 0x000000fffff67224 */ /* 0x000fe200010e06f4 */
[----:B------:R-:W-:-:S04]  /*1410*/  ISETP.GE.U32.AND P2, PT, R7, R3, PT ;  /* 0x000000030700720c */ /* 0x000fc80003f46070 */
[----:B------:R-:W-:-:S13]  /*1420*/  ISETP.GE.U32.AND.EX P2, PT, R8, R4, PT, P2 ;  /* 0x000000040800720c */ /* 0x000fda0003f46120 */
[C---:B------:R-:W-:Y:S02]  /*1430*/  @!P2 LEA R234, P3, R7.reuse, UR8, 0x4 ;  /* 0x0000000807eaac11 */ /* 0x040fe4000f8620ff */
[----:B------:R-:W-:Y:S02]  /*1440*/  @P2 LOP3.LUT R0, R0, 0x10000000, RZ, 0xfc, !PT ;  /* 0x1000000000002812 */ /* 0x000fe400078efcff */
[----:B------:R-:W-:Y:S02]  /*1450*/  @!P2 LEA.HI.X R235, R7, UR9, R8, 0x4, P3 ;  /* 0x0000000907ebac11 */ /* 0x000fe400098f2408 */
[----:B------:R-:W-:-:S05]  /*1460*/  IADD3 R247, P3, PT, R2, R245, RZ ;  /* 0x000000f502f77210 */ /* 0x000fca0007f7e0ff */
[----:B------:R-:W-:Y:S01]  /*1470*/  IMAD.X R248, RZ, RZ, R246, P3 ;  /* 0x000000fffff87224 */ /* 0x000fe200018e06f6 */
[----:B------:R-:W-:-:S04]  /*1480*/  ISETP.GE.U32.AND P3, PT, R9, R3, PT ;  /* 0x000000030900720c */ /* 0x000fc80003f66070 */
[----:B------:R-:W-:Y:S02]  /*1490*/  ISETP.GE.U32.AND.EX P3, PT, R244, R4, PT, P3 ;  /* 0x00000004f400720c */ /* 0x000fe40003f66130 */
[----:B------:R-:W-:-:S11]  /*14a0*/  LOP3.LUT R0, R0, 0xdfffffff, RZ, 0xc0, !PT ;  /* 0xdfffffff00007812 */ /* 0x000fd600078ec0ff */
[C---:B-1----:R-:W-:Y:S02]  /*14b0*/  @!P3 LEA R236, P4, R9.reuse, UR8, 0x4 ;  /* 0x0000000809ecbc11 */ /* 0x042fe4000f8820ff */
[----:B------:R-:W-:Y:S02]  /*14c0*/  @P3 LOP3.LUT R0, R0, 0x20000000, RZ, 0xfc, !PT ;  /* 0x2000000000003812 */ /* 0x000fe400078efcff */
[----:B------:R-:W-:Y:S02]  /*14d0*/  @!P3 LEA.HI.X R237, R9, UR9, R244, 0x4, P4 ;  /* 0x0000000909edbc11 */ /* 0x000fe4000a0f24f4 */
[C---:B------:R-:W-:Y:S02]  /*14e0*/  LOP3.LUT P3, RZ, R0.reuse, 0x8, RZ, 0xc0, !PT ;  /* 0x0000000800ff7812 */ /* 0x040fe4000786c0ff */
[----:B------:R-:W-:-:S11]  /*14f0*/  LOP3.LUT R0, R0, 0xbfffffff, RZ, 0xc0, !PT ;  /* 0xbfffffff00007812 */ /* 0x000fd600078ec0ff */
[----:B------:R-:W-:-:S04]  /*1500*/  @P3 LOP3.LUT R0, R0, 0x40000000, RZ, 0xfc, !PT ;  /* 0x4000000000003812 */ /* 0x000fc800078efcff */
[C---:B------:R-:W-:Y:S02]  /*1510*/  LOP3.LUT P3, RZ, R0.reuse, 0x10, RZ, 0xc0, !PT ;  /* 0x0000001000ff7812 */ /* 0x040fe4000786c0ff */
[----:B------:R-:W-:-:S11]  /*1520*/  LOP3.LUT R0, R0, 0x7fffffff, RZ, 0xc0, !PT ;  /* 0x7fffffff00007812 */ /* 0x000fd600078ec0ff */
[----:B------:R-:W-:-:S04]  /*1530*/  @P3 LOP3.LUT R0, R0, 0x80000000, RZ, 0xfc, !PT ;  /* 0x8000000000003812 */ /* 0x000fc800078efcff */
[----:B------:R-:W-:-:S13]  /*1540*/  LOP3.LUT P3, RZ, R0, 0x20, RZ, 0xc0, !PT ;  /* 0x0000002000ff7812 */ /* 0x000fda000786c0ff */
[----:B------:R-:W-:Y:S02]  /*1550*/  @P3 LOP3.LUT R251, R251, 0x1, RZ, 0xfc, !PT ;  /* 0x00000001fbfb3812 */ /* 0x000fe400078efcff */
[----:B------:R-:W-:Y:S02]  /*1560*/  LOP3.LUT P3, RZ, R0, 0x40, RZ, 0xc0, !PT ;  /* 0x0000004000ff7812 */ /* 0x000fe4000786c0ff */
[----:B------:R-:W-:-:S11]  /*1570*/  LOP3.LUT R251, R251, 0xfffffffd, RZ, 0xc0, !PT ;  /* 0xfffffffdfbfb7812 */ /* 0x000fd600078ec0ff */
        /* <DEDUP_REMOVED lines=26> */
[----:B------:R-:W-:Y:S02]  /*1720*/  LOP3.LUT R251, R251, 0xfffffbff, RZ, 0xc0, !PT ;  /* 0xfffffbfffbfb7812 */ /* 0x000fe400078ec0ff */
[----:B------:R-:W-:-:S09]  /*1730*/  IADD3 R249, P4, PT, R2, R247, RZ ;  /* 0x000000f702f97210 */ /* 0x000fd20007f9e0ff */
[----:B------:R-:W-:Y:S02]  /*1740*/  @P3 LOP3.LUT R251, R251, 0x400, RZ, 0xfc, !PT ;  /* 0x00000400fbfb3812 */ /* 0x000fe400078efcff */
[----:B------:R-:W-:Y:S01]  /*1750*/  LOP3.LUT P3, RZ, R0, 0x20000, RZ, 0xc0, !PT ;  /* 0x0002000000ff7812 */ /* 0x000fe2000786c0ff */
[----:B------:R-:W-:Y:S01]  /*1760*/  IMAD.X R250, RZ, RZ, R248, P4 ;  /* 0x000000fffffa7224 */ /* 0x000fe200020e06f8 */
[----:B------:R-:W-:Y:S02]  /*1770*/  LOP3.LUT R251, R251, 0xfffff7ff, RZ, 0xc0, !PT ;  /* 0xfffff7fffbfb7812 */ /* 0x000fe400078ec0ff */
[----:B------:R-:W-:-:S04]  /*1780*/  ISETP.GE.U32.AND P4, PT, R245, R3, PT ;  /* 0x00000003f500720c */ /* 0x000fc80003f86070 */
[----:B------:R-:W-:-:S05]  /*1790*/  ISETP.GE.U32.AND.EX P4, PT, R246, R4, PT, P4 ;  /* 0x00000004f600720c */ /* 0x000fca0003f86140 */
[----:B------:R-:W-:Y:S02]  /*17a0*/  @P3 LOP3.LUT R251, R251, 0x800, RZ, 0xfc, !PT ;  /* 0x00000800fbfb3812 */ /* 0x000fe400078efcff */
[----:B------:R-:W-:Y:S02]  /*17b0*/  LOP3.LUT P3, RZ, R0, 0x40000, RZ, 0xc0, !PT ;  /* 0x0004000000ff7812 */ /* 0x000fe4000786c0ff */
[----:B------:R-:W-:-:S04]  /*17c0*/  LOP3.LUT R251, R251, 0xffffefff, RZ, 0xc0, !PT ;  /* 0xffffeffffbfb7812 */ /* 0x000fc800078ec0ff */
[----:B---3--:R-:W-:-:S04]  /*17d0*/  @!P4 LEA R238, P5, R245, UR8, 0x4 ;  /* 0x00000008f5eecc11 */ /* 0x008fc8000f8a20ff */
[----:B------:R-:W-:-:S03]  /*17e0*/  @!P4 LEA.HI.X R239, R245, UR9, R246, 0x4, P5 ;  /* 0x00000009f5efcc11 */ /* 0x000fc6000a8f24f6 */
[----:B------:R-:W-:Y:S02]  /*17f0*/  @P3 LOP3.LUT R251, R251, 0x1000, RZ, 0xfc, !PT ;  /* 0x00001000fbfb3812 */ /* 0x000fe400078efcff */
[----:B------:R-:W-:Y:S01]  /*1800*/  LOP3.LUT P3, RZ, R0, 0x80000, RZ, 0xc0, !PT ;  /* 0x0008000000ff7812 */ /* 0x000fe2000786c0ff */
[----:B------:R-:W3:Y:S01]  /*1810*/  @!P4 LDG.E.128 R172, desc[UR6][R238.64] ;  /* 0x00000006eeacc981 */ /* 0x000ee2000c1e1d00 */
[----:B------:R-:W-:Y:S02]  /*1820*/  ISETP.GE.U32.AND P5, PT, R247, R3, PT ;  /* 0x00000003f700720c */ /* 0x000fe40003fa6070 */
[----:B------:R-:W-:Y:S02]  /*1830*/  LOP3.LUT R251, R251, 0xffffdfff, RZ, 0xc0, !PT ;  /* 0xffffdffffbfb7812 */ /* 0x000fe400078ec0ff */
[----:B------:R-:W-:-:S07]  /*1840*/  ISETP.GE.U32.AND.EX P5, PT, R248, R4, PT, P5 ;  /* 0x00000004f800720c */ /* 0x000fce0003fa6150 */
[----:B------:R-:W-:Y:S02]  /*1850*/  @P3 LOP3.LUT R251, R251, 0x2000, RZ, 0xfc, !PT ;  /* 0x00002000fbfb3812 */ /* 0x000fe400078efcff */
[----:B------:R-:W-:-:S04]  /*1860*/  LOP3.LUT P3, RZ, R0, 0x100000, RZ, 0xc0, !PT ;  /* 0x0010000000ff7812 */ /* 0x000fc8000786c0ff */
[----:B0-----:R-:W-:Y:S02]  /*1870*/  @!P5 LEA R240, P6, R247, UR8, 0x4 ;  /* 0x00000008f7f0dc11 */ /* 0x001fe4000f8c20ff */
[----:B------:R-:W-:Y:S02]  /*1880*/  LOP3.LUT R251, R251, 0xffffbfff, RZ, 0xc0, !PT ;  /* 0xffffbffffbfb7812 */ /* 0x000fe400078ec0ff */
[----:B------:R-:W-:Y:S02]  /*1890*/  @!P5 LEA.HI.X R241, R247, UR9, R248, 0x4, P6 ;  /* 0x00000009f7f1dc11 */ /* 0x000fe4000b0f24f8 */
[----:B------:R-:W-:-:S03]  /*18a0*/  ISETP.GE.U32.AND P6, PT, R249, R3, PT ;  /* 0x00000003f900720c */ /* 0x000fc60003fc6070 */
[----:B------:R-:W-:Y:S01]  /*18b0*/  @P3 LOP3.LUT R251, R251, 0x4000, RZ, 0xfc, !PT ;  /* 0x00004000fbfb3812 */ /* 0x000fe200078efcff */
[----:B------:R-:W3:Y:S01]  /*18c0*/  @!P5 LDG.E.128 R176, desc[UR6][R240.64] ;  /* 0x00000006f0b0d981 */ /* 0x000ee2000c1e1d00 */
[----:B------:R-:W-:Y:S02]  /*18d0*/  LOP3.LUT P3, RZ, R0, 0x200000, RZ, 0xc0, !PT ;  /* 0x0020000000ff7812 */ /* 0x000fe4000786c0ff */
[----:B------:R-:W-:-:S11]  /*18e0*/  ISETP.GE.U32.AND.EX P6, PT, R250, R4, PT, P6 ;  /* 0x00000004fa00720c */ /* 0x000fd60003fc6160 */
[----:B------:R0:W3:Y:S02]  /*18f0*/  @!P3 LDG.E.128 R68, desc[UR6][R242.64] ;  /* 0x00000006f244b981 */ /* 0x0000e4000c1e1d00 */
[----:B0-----:R-:W-:-:S04]  /*1900*/  @!P6 LEA R242, P3, R249, UR8, 0x4 ;  /* 0x00000008f9f2ec11 */ /* 0x001fc8000f8620ff */
[----:B------:R-:W-:Y:S02]  /*1910*/  @!P6 LEA.HI.X R243, R249, UR9, R250, 0x4, P3 ;  /* 0x00000009f9f3ec11 */ /* 0x000fe400098f24fa */
[C---:B------:R-:W-:Y:S02]  /*1920*/  LOP3.LUT P3, RZ, R251.reuse, 0x4000, RZ, 0xc0, !PT ;  /* 0x00004000fbff7812 */ /* 0x040fe4000786c0ff */
[----:B------:R-:W-:Y:S01]  /*1930*/  LOP3.LUT P0, RZ, R0, 0x1, RZ, 0xc0, !PT ;  /* 0x0000000100ff7812 */ /* 0x000fe2000780c0ff */
[----:B--2---:R-:W2:Y:S10]  /*1940*/  @!P6 LDG.E.128 R180, desc[UR6][R242.64] ;  /* 0x00000006f2b4e981 */ /* 0x004eb4000c1e1d00 */
[----:B------:R-:W2:Y:S01]  /*1950*/  @!P3 LDG.E.128 R64, desc[UR6][R34.64] ;  /* 0x000000062240b981 */ /* 0x000ea2000c1e1d00 */
[----:B------:R-:W-:-:S03]  /*1960*/  LOP3.LUT P3, RZ, R251, 0x2000, RZ, 0xc0, !PT ;  /* 0x00002000fbff7812 */ /* 0x000fc6000786c0ff */
[----:B------:R-:W2:Y:S10]  /*1970*/  @!P0 LDG.E.128 R152, desc[UR6][R206.64] ;  /* 0x00000006ce988981 */ /* 0x000eb4000c1e1d00 */
[----:B------:R-:W2:Y:S01]  /*1980*/  @!P3 LDG.E.128 R60, desc[UR6][R218.64] ;  /* 0x00000006da3cb981 */ /* 0x000ea2000c1e1d00 */
[----:B------:R-:W-:-:S13]  /*1990*/  LOP3.LUT P3, RZ, R251, 0x1000, RZ, 0xc0, !PT ;  /* 0x00001000fbff7812 */ /* 0x000fda000786c0ff */
        /* <DEDUP_REMOVED lines=23> */
[----:B------:R-:W-:Y:S02]  /*1b10*/  LOP3.LUT P3, RZ, R251, 0x1, RZ, 0xc0, !PT ;  /* 0x00000001fbff7812 */ /* 0x000fe4000786c0ff */
[----:B------:R-:W-:-:S11]  /*1b20*/  LOP3.LUT P0, RZ, R0, 0x4000000, RZ, 0xc0, !PT ;  /* 0x0400000000ff7812 */ /* 0x000fd6000780c0ff */
[----:B------:R-:W2:Y:S01]  /*1b30*/  @!P3 LDG.E.128 R132, desc[UR6][R216.64] ;  /* 0x00000006d884b981 */ /* 0x000ea2000c1e1d00 */
[C---:B------:R-:W-:Y:S02]  /*1b40*/  LOP3.LUT P3, RZ, R0.reuse, 0x80000000, RZ, 0xc0, !PT ;  /* 0x8000000000ff7812 */ /* 0x040fe4000786c0ff */
[C---:B------:R-:W-:Y:S01]  /*1b50*/  LOP3.LUT P2, RZ, R0.reuse, 0x4, RZ, 0xc0, !PT ;  /* 0x0000000400ff7812 */ /* 0x040fe2000784c0ff */
[----:B------:R-:W2:Y:S10]  /*1b60*/  @!P0 LDG.E.128 R156, desc[UR6][R204.64] ;  /* 0x00000006cc9c8981 */ /* 0x000eb4000c1e1d00 */
[----:B------:R0:W2:Y:S01]  /*1b70*/  @!P3 LDG.E.128 R136, desc[UR6][R214.64] ;  /* 0x00000006d688b981 */ /* 0x0000a2000c1e1d00 */
[----:B------:R-:W-:-:S02]  /*1b80*/  LOP3.LUT P3, RZ, R0, 0x40000000, RZ, 0xc0, !PT ;  /* 0x4000000000ff7812 */ /* 0x000fc4000786c0ff */
[C---:B------:R-:W-:Y:S01]  /*1b90*/  LOP3.LUT P1, RZ, R0.reuse, 0x2, RZ, 0xc0, !PT ;  /* 0x0000000200ff7812 */ /* 0x040fe2000782c0ff */
[----:B------:R-:W2:Y:S01]  /*1ba0*/  @!P2 LDG.E.128 R144, desc[UR6][R210.64] ;  /* 0x00000006d290a981 */ /* 0x000ea2000c1e1d00 */
[----:B0-----:R-:W-:Y:S02]  /*1bb0*/  P2R R214, PR, RZ, 0x1 ;  /* 0x00000001ffd67803 */ /* 0x001fe40000000000 */
[----:B------:R-:W-:-:S07]  /*1bc0*/  LOP3.LUT P0, RZ, R0, 0x1, RZ, 0xc0, !PT ;  /* 0x0000000100ff7812 */ /* 0x000fce000780c0ff */
[----:B------:R0:W2:Y:S04]  /*1bd0*/  @!P3 LDG.E.128 R140, desc[UR6][R212.64] ;  /* 0x00000006d48cb981 */ /* 0x0000a8000c1e1d00 */
[----:B------:R1:W2:Y:S01]  /*1be0*/  @!P1 LDG.E.128 R148, desc[UR6][R208.64] ;  /* 0x00000006d0949981 */ /* 0x0002a2000c1e1d00 */
[----:B0-----:R-:W-:Y:S02]  /*1bf0*/  P2R R213, PR, RZ, 0x1 ;  /* 0x00000001ffd57803 */ /* 0x001fe40000000000 */
[----:B------:R-:W-:-:S04]  /*1c00*/  LOP3.LUT P0, RZ, R0, 0x2, RZ, 0xc0, !PT ;  /* 0x0000000200ff7812 */ /* 0x000fc8000780c0ff */
[----:B------:R-:W-:Y:S02]  /*1c10*/  P2R R212, PR, RZ, 0x1 ;  /* 0x00000001ffd47803 */ /* 0x000fe40000000000 */
[----:B------:R-:W-:-:S04]  /*1c20*/  LOP3.LUT P0, RZ, R0, 0x4, RZ, 0xc0, !PT ;  /* 0x0000000400ff7812 */ /* 0x000fc8000780c0ff */
[----:B------:R-:W-:Y:S02]  /*1c30*/  P2R R211, PR, RZ, 0x1 ;  /* 0x00000001ffd37803 */ /* 0x000fe40000000000 */
[----:B------:R-:W-:-:S04]  /*1c40*/  LOP3.LUT P0, RZ, R0, 0x8, RZ, 0xc0, !PT ;  /* 0x0000000800ff7812 */ /* 0x000fc8000780c0ff */
[----:B------:R-:W-:Y:S02]  /*1c50*/  P2R R210, PR, RZ, 0x1 ;  /* 0x00000001ffd27803 */ /* 0x000fe40000000000 */
[----:B------:R-:W-:-:S04]  /*1c60*/  LOP3.LUT P0, RZ, R0, 0x10, RZ, 0xc0, !PT ;  /* 0x0000001000ff7812 */ /* 0x000fc8000780c0ff */
[----:B-1----:R-:W-:Y:S02]  /*1c70*/  P2R R209, PR, RZ, 0x1 ;  /* 0x00000001ffd17803 */ /* 0x002fe40000000000 */
[----:B------:R-:W-:-:S04]  /*1c80*/  LOP3.LUT P0, RZ, R0, 0x20, RZ, 0xc0, !PT ;  /* 0x0000002000ff7812 */ /* 0x000fc8000780c0ff */
[----:B------:R-:W-:Y:S02]  /*1c90*/  P2R R208, PR, RZ, 0x1 ;  /* 0x00000001ffd07803 */ /* 0x000fe40000000000 */
        /* <DEDUP_REMOVED lines=34> */
[C---:B------:R-:W-:Y:S02]  /*1ec0*/  LOP3.LUT P0, RZ, R0.reuse, 0x1000000, RZ, 0xc0, !PT ;  /* 0x0100000000ff7812 */ /* 0x040fe4000780c0ff */
[C---:B------:R-:W-:Y:S02]  /*1ed0*/  LOP3.LUT P3, RZ, R0.reuse, 0x20000000, RZ, 0xc0, !PT ;  /* 0x2000000000ff7812 */ /* 0x040fe4000786c0ff */
[C---:B------:R-:W-:Y:S02]  /*1ee0*/  LOP3.LUT P2, RZ, R0.reuse, 0x10000000, RZ, 0xc0, !PT ;  /* 0x1000000000ff7812 */ /* 0x040fe4000784c0ff */
[----:B------:R-:W-:Y:S02]  /*1ef0*/  LOP3.LUT P1, RZ, R0, 0x8000000, RZ, 0xc0, !PT ;  /* 0x0800000000ff7812 */ /* 0x000fe4000782c0ff */
[----:B------:R-:W-:-:S02]  /*1f00*/  P2R R10, PR, RZ, 0x1 ;  /* 0x00000001ff0a7803 */ /* 0x000fc40000000000 */
[----:B------:R-:W-:-:S05]  /*1f10*/  LOP3.LUT P0, RZ, R0, 0x2000000, RZ, 0xc0, !PT ;  /* 0x0200000000ff7812 */ /* 0x000fca000780c0ff */
[----:B------:R-:W2:Y:S04]  /*1f20*/  @!P3 LDG.E.128 R168, desc[UR6][R236.64] ;  /* 0x00000006eca8b981 */ /* 0x000ea8000c1e1d00 */
[----:B------:R-:W2:Y:S04]  /*1f30*/  @!P1 LDG.E.128 R160, desc[UR6][R232.64] ;  /* 0x00000006e8a09981 */ /* 0x000ea8000c1e1d00 */
[----:B------:R-:W2:Y:S04]  /*1f40*/  @!P2 LDG.E.128 R164, desc[UR6][R234.64] ;  /* 0x00000006eaa4a981 */ /* 0x000ea8000c1e1d00 */
[----:B------:R-:W-:Y:S01]  /*1f50*/  @!P0 STG.E.128 desc[UR6][R26.64], R84 ;  /* 0x000000541a008986 */ /* 0x000fe2000c101d06 */
[----:B------:R-:W-:-:S13]  /*1f60*/  ISETP.NE.AND P0, PT, R10, RZ, PT ;  /* 0x000000ff0a00720c */ /* 0x000fda0003f05270 */
[----:B----4-:R-:W-:Y:S01]  /*1f70*/  @!P0 STG.E.128 desc[UR6][R200.64], R80 ;  /* 0x00000050c8008986 */ /* 0x010fe2000c101d06 */
[----:B------:R-:W-:-:S13]  /*1f80*/  ISETP.NE.AND P0, PT, R11, RZ, PT ;  /* 0x000000ff0b00720c */ /* 0x000fda0003f05270 */
[----:B------:R-:W-:Y:S01]  /*1f90*/  @!P0 STG.E.128 desc[UR6][R194.64], R76 ;  /* 0x0000004cc2008986 */ /* 0x000fe2000c101d06 */
[----:B------:R-:W-:-:S13]  /*1fa0*/  ISETP.NE.AND P0, PT, R12, RZ, PT ;  /* 0x000000ff0c00720c */ /* 0x000fda0003f05270 */
[----:B-----5:R-:W-:Y:S01]  /*1fb0*/  @!P0 STG.E.128 desc[UR6][R186.64], R72 ;  /* 0x00000048ba008986 */ /* 0x020fe2000c101d06 */
[----:B------:R-:W-:-:S13]  /*1fc0*/  ISETP.NE.AND P0, PT, R13, RZ, PT ;  /* 0x000000ff0d00720c */ /* 0x000fda0003f05270 */
[----:B---3--:R-:W-:Y:S01]  /*1fd0*/  @!P0 STG.E.128 desc[UR6][R50.64], R68 ;  /* 0x0000004432008986 */ /* 0x008fe2000c101d06 */
[----:B------:R-:W-:-:S13]  /*1fe0*/  ISETP.NE.AND P0, PT, R14, RZ, PT ;  /* 0x000000ff0e00720c */ /* 0x000fda0003f05270 */
[----:B--2---:R-:W-:Y:S01]  /*1ff0*/  @!P0 STG.E.128 desc[UR6][R44.64], R64 ;  /* 0x000000402c008986 */ /* 0x004fe2000c101d06 */
[----:B------:R-:W-:-:S13]  /*2000*/  ISETP.NE.AND P0, PT, R15, RZ, PT ;  /* 0x000000ff0f00720c */ /* 0x000fda0003f05270 */
[----:B------:R-:W-:Y:S01]  /*2010*/  @!P0 STG.E.128 desc[UR6][R38.64], R60 ;  /* 0x0000003c26008986 */ /* 0x000fe2000c101d06 */
        /* <DEDUP_REMOVED lines=38> */
[----:B------:R-:W-:-:S04]  /*2280*/  @!P1 LEA R10, P0, R5, UR10, 0x4 ;  /* 0x0000000a050a9c11 */ /* 0x000fc8000f8020ff */
[----:B------:R-:W-:Y:S02]  /*2290*/  @!P1 LEA.HI.X R11, R5, UR11, R6, 0x4, P0 ;  /* 0x0000000b050b9c11 */ /* 0x000fe400080f2406 */
[----:B------:R-:W-:-:S03]  /*22a0*/  @!P2 LEA R6, P0, R7, UR10, 0x4 ;  /* 0x0000000a0706ac11 */ /* 0x000fc6000f8020ff */
[----:B------:R0:W-:Y:S01]  /*22b0*/  @!P1 STG.E.128 desc[UR6][R10.64], R160 ;  /* 0x000000a00a009986 */ /* 0x0001e2000c101d06 */
[----:B------:R-:W-:Y:S02]  /*22c0*/  @!P3 LEA R12, P1, R9, UR10, 0x4 ;  /* 0x0000000a090cbc11 */ /* 0x000fe4000f8220ff */
[----:B------:R-:W-:Y:S02]  /*22d0*/  @!P2 LEA.HI.X R7, R7, UR11, R8, 0x4, P0 ;  /* 0x0000000b0707ac11 */ /* 0x000fe400080f2408 */
[----:B------:R-:W-:Y:S02]  /*22e0*/  @!P4 LEA R8, P0, R245, UR10, 0x4 ;  /* 0x0000000af508cc11 */ /* 0x000fe4000f8020ff */
[----:B------:R-:W-:Y:S02]  /*22f0*/  @!P3 LEA.HI.X R13, R9, UR11, R244, 0x4, P1 ;  /* 0x0000000b090dbc11 */ /* 0x000fe400088f24f4 */
[----:B------:R-:W-:Y:S02]  /*2300*/  @!P4 LEA.HI.X R9, R245, UR11, R246, 0x4, P0 ;  /* 0x0000000bf509cc11 */ /* 0x000fe400080f24f6 */
[----:B------:R-:W-:-:S02]  /*2310*/  @!P5 LEA R14, P1, R247, UR10, 0x4 ;  /* 0x0000000af70edc11 */ /* 0x000fc4000f8220ff */
[----:B------:R-:W-:Y:S02]  /*2320*/  @!P6 LEA R16, P0, R249, UR10, 0x4 ;  /* 0x0000000af910ec11 */ /* 0x000fe4000f8020ff */
[----:B------:R-:W-:Y:S02]  /*2330*/  @!P5 LEA.HI.X R15, R247, UR11, R248, 0x4, P1 ;  /* 0x0000000bf70fdc11 */ /* 0x000fe400088f24f8 */
[----:B------:R-:W-:Y:S01]  /*2340*/  @!P6 LEA.HI.X R17, R249, UR11, R250, 0x4, P0 ;  /* 0x0000000bf911ec11 */ /* 0x000fe200080f24fa */
[----:B------:R2:W-:Y:S01]  /*2350*/  @!P2 STG.E.128 desc[UR6][R6.64], R164 ;  /* 0x000000a40600a986 */ /* 0x0005e2000c101d06 */
[----:B0-----:R-:W-:-:S03]  /*2360*/  IADD3 R10, P0, PT, R2, R249, RZ ;  /* 0x000000f9020a7210 */ /* 0x001fc60007f1e0ff */
[----:B------:R2:W-:Y:S02]  /*2370*/  @!P3 STG.E.128 desc[UR6][R12.64], R168 ;  /* 0x000000a80c00b986 */ /* 0x0005e4000c101d06 */
[----:B------:R-:W-:Y:S02]  /*2380*/  IMAD.X R5, RZ, RZ, R250, P0 ;  /* 0x000000ffff057224 */ /* 0x000fe400000e06fa */
[----:B------:R2:W-:Y:S01]  /*2390*/  @!P4 STG.E.128 desc[UR6][R8.64], R172 ;  /* 0x000000ac0800c986 */ /* 0x0005e2000c101d06 */
[----:B------:R-:W-:-:S03]  /*23a0*/  ISETP.GE.U32.AND P0, PT, R10, R3, PT ;  /* 0x000000030a00720c */ /* 0x000fc60003f06070 */
[----:B------:R2:W-:Y:S04]  /*23b0*/  @!P5 STG.E.128 desc[UR6][R14.64], R176 ;  /* 0x000000b00e00d986 */ /* 0x0005e8000c101d06 */
[----:B------:R2:W-:Y:S01]  /*23c0*/  @!P6 STG.E.128 desc[UR6][R16.64], R180 ;  /* 0x000000b41000e986 */ /* 0x0005e2000c101d06 */
[----:B------:R-:W-:-:S13]  /*23d0*/  ISETP.GE.U32.AND.EX P0, PT, R5, R4, PT, P0 ;  /* 0x000000040500720c */ /* 0x000fda0003f06100 */
[----:B------:R-:W-:Y:S05]  /*23e0*/  @!P0 BRA `(.L_x_1) ;  /* 0xffffffdc00908947 */ /* 0x000fea000383ffff */
[----:B------:R-:W-:Y:S05]  /*23f0*/  EXIT ;  /* 0x000000000000794d */ /* 0x000fea0003800000 */
.L_x_2:
[----:B------:R-:W-:-:S00]  /*2400*/  BRA `(.L_x_2) ;  /* 0xfffffffc00fc7947 */ /* 0x000fc0000383ffff */
[----:B------:R-:W-:-:S00]  /*2410*/  NOP ;  /* 0x0000000000007918 */ /* 0x000fc00000000000 */
        /* <DEDUP_REMOVED lines=14> */
.L_x_80:


//--------------------- .text._Z18gpu_copy_dual_fullPfS_S_S_mi --------------------------
	.section	.text._Z18gpu_copy_dual_fullPfS_S_S_mi,"ax",@progbits
	.align	128
        .global         _Z18gpu_copy_dual_fullPfS_S_S_mi
        .type           _Z18gpu_copy_dual_fullPfS_S_S_mi,@function
        .size           _Z18gpu_copy_dual_fullPfS_S_S_mi,(.L_x_81 - _Z18gpu_copy_dual_fullPfS_S_S_mi)
        .other          _Z18gpu_copy_dual_fullPfS_S_S_mi,@"STO_CUDA_ENTRY STV_DEFAULT"
_Z18gpu_copy_dual_fullPfS_S_S_mi:
.text._Z18gpu_copy_dual_fullPfS_S_S_mi:
[----:B------:R-:W-:Y:S08]  /*0000*/  LDC R1, c[0x0][0x37c] ;  /* 0x0000df00ff017b82 */ /* 0x000ff00000000800 */
[----:B------:R-:W0:Y:S01]  /*0010*/  S2UR UR4, SR_CTAID.X ;  /* 0x00000000000479c3 */ /* 0x000e220000002500 */
[----:B------:R-:W1:Y:S01]  /*0020*/  LDCU.64 UR10, c[0x0][0x380] ;  /* 0x00007000ff0a77ac */ /* 0x000e620008000a00 */
[----:B------:R-:W2:Y:S06]  /*0030*/  LDCU.64 UR8, c[0x0][0x388] ;  /* 0x00007100ff0877ac */ /* 0x000eac0008000a00 */
[----:B------:R-:W0:Y:S02]  /*0040*/  LDC R2, c[0x0][0x3a8] ;  /* 0x0000ea00ff027b82 */ /* 0x000e240000000800 */
[----:B0-----:R-:W-:-:S13]  /*0050*/  ISETP.LE.U32.AND P0, PT, R2, UR4, PT ;  /* 0x0000000402007c0c */ /* 0x001fda000bf03070 */
[----:B------:R-:W0:Y:S01]  /*0060*/  @!P0 S2R R0, SR_TID.X ;  /* 0x0000000000008919 */ /* 0x000e220000002100 */
[----:B------:R-:W3:Y:S02]  /*0070*/  @!P0 LDC R3, c[0x0][0x360] ;  /* 0x0000d800ff038b82 */ /* 0x000ee40000000800 */
[C---:B---3--:R-:W-:Y:S02]  /*0080*/  @!P0 IMAD R8, R3.reuse, R2, RZ ;  /* 0x0000000203088224 */ /* 0x048fe400078e02ff */
[----:B0-----:R-:W-:Y:S01]  /*0090*/  @!P0 IMAD R0, R3, UR4, R0 ;  /* 0x0000000403008c24 */ /* 0x001fe2000f8e0200 */
[----:B-12---:R-:W-:Y:S06]  /*00a0*/  @!P0 BRA `(.L_x_3) ;  /* 0x0000000000248947 */ /* 0x006fec0003800000 */
        /* <DEDUP_REMOVED lines=9> */
.L_x_3:
[----:B------:R-:W0:Y:S02]  /*0140*/  LDCU.64 UR4, c[0x0][0x3a0] ;  /* 0x00007400ff0477ac */ /* 0x000e240008000a00 */
[----:B0-----:R-:W-:Y:S02]  /*0150*/  USHF.R.U64 UR4, UR4, 0x4, UR5 ;  /* 0x0000000404047899 */ /* 0x001fe40008001205 */
[----:B------:R-:W-:-:S04]  /*0160*/  USHF.R.U32.HI UR5, URZ, 0x4, UR5 ;  /* 0x00000004ff057899 */ /* 0x000fc80008011605 */
[----:B------:R-:W-:Y:S02]  /*0170*/  ISETP.LT.U32.AND P0, PT, R0, UR4, PT ;  /* 0x0000000400007c0c */ /* 0x000fe4000bf01070 */
[----:B------:R-:W-:-:S05]  /*0180*/  IMAD.U32 R2, RZ, RZ, UR5 ;  /* 0x00000005ff027e24 */ /* 0x000fca000f8e00ff */
[----:B------:R-:W-:-:S13]  /*0190*/  ISETP.GT.U32.AND.EX P0, PT, R2, RZ, PT, P0 ;  /* 0x000000ff0200720c */ /* 0x000fda0003f04100 */
[----:B------:R-:W-:Y:S05]  /*01a0*/  @!P0 EXIT ;  /* 0x000000000000894d */ /* 0x000fea0003800000 */
[----:B------:R-:W-:Y:S01]  /*01b0*/  IMAD.MOV.U32 R9, RZ, RZ, RZ ;  /* 0x000000ffff097224 */ /* 0x000fe200078e00ff */
[----:B------:R-:W0:Y:S06]  /*01c0*/  LDCU.64 UR6, c[0x0][0x358] ;  /* 0x00006b00ff0677ac */ /* 0x000e2c0008000a00 */
.L_x_4:
[C---:B-1----:R-:W-:Y:S01]  /*01d0*/  IMAD.SHL.U32 R2, R0.reuse, 0x10, RZ ;  /* 0x0000001000027824 */ /* 0x042fe200078e00ff */
[----:B------:R-:W-:-:S04]  /*01e0*/  SHF.L.U64.HI R3, R0, 0x4, R9 ;  /* 0x0000000400037819 */ /* 0x000fc80000010209 */
[----:B------:R-:W-:-:S04]  /*01f0*/  IADD3 R4, P0, PT, R2, UR8, RZ ;  /* 0x0000000802047c10 */ /* 0x000fc8000ff1e0ff */
[----:B------:R-:W-:-:S06]  /*0200*/  IADD3.X R5, PT, PT, R3, UR9, RZ, P0, !PT ;  /* 0x0000000903057c10 */ /* 0x000fcc00087fe4ff */
[----:B0-----:R-:W2:Y:S01]  /*0210*/  LDG.E.128.STRONG.SYS R4, desc[UR6][R4.64] ;  /* 0x0000000604047981 */ /* 0x001ea2000c1f5d00 */
[----:B------:R-:W-:-:S04]  /*0220*/  IADD3 R2, P0, PT, R2, UR10, RZ ;  /* 0x0000000a02027c10 */ /* 0x000fc8000ff1e0ff */
[----:B------:R-:W-:Y:S02]  /*0230*/  IADD3.X R3, PT, PT, R3, UR11, RZ, P0, !PT ;  /* 0x0000000b03037c10 */ /* 0x000fe400087fe4ff */
[----:B------:R-:W-:-:S05]  /*0240*/  IADD3 R0, P0, PT, R8, R0, RZ ;  /* 0x0000000008007210 */ /* 0x000fca0007f1e0ff */
[----:B------:R-:W-:Y:S01]  /*0250*/  IMAD.X R9, RZ, RZ, R9, P0 ;  /* 0x000000ffff097224 */ /* 0x000fe200000e0609 */
[----:B------:R-:W-:-:S04]  /*0260*/  ISETP.GE.U32.AND P0, PT, R0, UR4, PT ;  /* 0x0000000400007c0c */ /* 0x000fc8000bf06070 */
[----:B------:R-:W-:Y:S01]  /*0270*/  ISETP.GE.U32.AND.EX P0, PT, R9, UR5, PT, P0 ;  /* 0x0000000509007c0c */ /* 0x000fe2000bf06100 */
[----:B--2---:R1:W-:-:S12]  /*0280*/  STG.E.128.STRONG.SYS desc[UR6][R2.64], R4 ;  /* 0x0000000402007986 */ /* 0x0043d8000c115d06 */
[----:B------:R-:W-:Y:S05]  /*0290*/  @!P0 BRA `(.L_x_4) ;  /* 0xfffffffc00cc8947 */ /* 0x000fea000383ffff */
[----:B------:R-:W-:Y:S05]  /*02a0*/  EXIT ;  /* 0x000000000000794d */ /* 0x000fea0003800000 */
.L_x_5:
        /* <DEDUP_REMOVED lines=13> */
.L_x_81:


//--------------------- .text._Z16gpu_copy_full_v3PfS_m --------------------------
	.section	.text._Z16gpu_copy_full_v3PfS_m,"ax",@progbits
	.align	128
        .global         _Z16gpu_copy_full_v3PfS_m
        .type           _Z16gpu_copy_full_v3PfS_m,@function
        .size           _Z16gpu_copy_full_v3PfS_m,(.L_x_82 - _Z16gpu_copy_full_v3PfS_m)
        .other          _Z16gpu_copy_full_v3PfS_m,@"STO_CUDA_ENTRY STV_DEFAULT"
_Z16gpu_copy_full_v3PfS_m:
.text._Z16gpu_copy_full_v3PfS_m:
[----:B------:R-:W-:Y:S01]  /*0000*/  LDC R1, c[0x0][0x37c] ;  /* 0x0000df00ff017b82 */ /* 0x000fe20000000800 */
[----:B------:R-:W0:Y:S07]  /*0010*/  S2R R3, SR_TID.X ;  /* 0x0000000000037919 */ /* 0x000e2e0000002100 */
[----:B------:R-:W0:Y:S01]  /*0020*/  S2UR UR6, SR_CTAID.X ;  /* 0x00000000000679c3 */ /* 0x000e220000002500 */
[----:B------:R-:W1:Y:S01]  /*0030*/  LDCU.64 UR4, c[0x0][0x390] ;  /* 0x00007200ff0477ac */ /* 0x000e620008000a00 */
[----:B------:R-:W-:Y:S06]  /*0040*/  BSSY.RECONVERGENT B0, `(.L_x_6) ;  /* 0x000002c000007945 */ /* 0x000fec0003800200 */
[----:B------:R-:W0:Y:S01]  /*0050*/  LDC R12, c[0x0][0x360] ;  /* 0x0000d800ff0c7b82 */ /* 0x000e220000000800 */
[----:B-1----:R-:W-:-:S02]  /*0060*/  USHF.R.U64 UR4, UR4, 0x4, UR5 ;  /* 0x0000000404047899 */ /* 0x002fc40008001205 */
[----:B------:R-:W-:-:S06]  /*0070*/  USHF.R.U32.HI UR5, URZ, 0x4, UR5 ;  /* 0x00000004ff057899 */ /* 0x000fcc0008011605 */
[----:B------:R-:W-:Y:S02]  /*0080*/  IMAD.U32 R0, RZ, RZ, UR5 ;  /* 0x00000005ff007e24 */ /* 0x000fe4000f8e00ff */
[----:B0-----:R-:W-:-:S05]  /*0090*/  IMAD R3, R12, UR6, R3 ;  /* 0x000000060c037c24 */ /* 0x001fca000f8e0203 */
[----:B------:R-:W-:-:S04]  /*00a0*/  ISETP.LT.U32.AND P0, PT, R3, UR4, PT ;  /* 0x0000000403007c0c */ /* 0x000fc8000bf01070 */
[----:B------:R-:W-:-:S13]  /*00b0*/  ISETP.GT.U32.AND.EX P0, PT, R0, RZ, PT, P0 ;  /* 0x000000ff0000720c */ /* 0x000fda0003f04100 */
[----:B------:R-:W-:Y:S05]  /*00c0*/  @!P0 BRA `(.L_x_7) ;  /* 0x00000000008c8947 */ /* 0x000fea0003800000 */
[----:B------:R-:W0:Y:S01]  /*00d0*/  LDC.64 R22, c[0x0][0x358] ;  /* 0x0000d600ff167b82 */ /* 0x000e220000000a00 */
[----:B------:R-:W1:Y:S01]  /*00e0*/  LDCU UR6, c[0x0][0x370] ;  /* 0x00006e00ff0677ac */ /* 0x000e620008000800 */
[----:B------:R-:W-:Y:S02]  /*00f0*/  IMAD.MOV.U32 R0, RZ, RZ, RZ ;  /* 0x000000ffff007224 */ /* 0x000fe400078e00ff */
[----:B-1----:R-:W-:-:S07]  /*0100*/  IMAD R12, R12, UR6, RZ ;  /* 0x000000060c0c7c24 */ /* 0x002fce000f8e02ff */
.L_x_8:
[----:B------:R-:W-:Y:S02]  /*0110*/  ISETP.GE.U32.AND P0, PT, R3, UR4, PT ;  /* 0x0000000403007c0c */ /* 0x000fe4000bf06070 */
[----:B------:R-:W-:Y:S02]  /*0120*/  IADD3 R13, P2, PT, R12, R3, RZ ;  /* 0x000000030c0d7210 */ /* 0x000fe40007f5e0ff */
[----:B------:R-:W-:Y:S02]  /*0130*/  ISETP.GE.U32.AND.EX P0, PT, R0, UR5, PT, P0 ;  /* 0x0000000500007c0c */ /* 0x000fe4000bf06100 */
[----:B------:R-:W-:Y:S01]  /*0140*/  ISETP.GE.U32.AND P1, PT, R13, UR4, PT ;  /* 0x000000040d007c0c */ /* 0x000fe2000bf26070 */
[----:B------:R-:W-:-:S05]  /*0150*/  IMAD.X R2, RZ, RZ, R0, P2 ;  /* 0x000000ffff027224 */ /* 0x000fca00010e0600 */
[----:B------:R-:W-:-:S05]  /*0160*/  ISETP.GE.U32.AND.EX P1, PT, R2, UR5, PT, P1 ;  /* 0x0000000502007c0c */ /* 0x000fca000bf26110 */
[----:B-1----:R-:W1:Y:S01]  /*0170*/  @!P0 LDC.64 R14, c[0x0][0x388] ;  /* 0x0000e200ff0e8b82 */ /* 0x002e620000000a00 */
[----:B0-----:R-:W-:Y:S02]  /*0180*/  @!P0 R2UR UR6, R22 ;  /* 0x00000000160682ca */ /* 0x001fe400000e0000 */
[----:B------:R-:W-:-:S05]  /*0190*/  @!P0 R2UR UR7, R23 ;  /* 0x00000000170782ca */ /* 0x000fca00000e0000 */
[----:B------:R-:W0:Y:S01]  /*01a0*/  @!P1 LDC.64 R16, c[0x0][0x388] ;  /* 0x0000e200ff109b82 */ /* 0x000e220000000a00 */
[----:B------:R-:W-:Y:S02]  /*01b0*/  @!P1 R2UR UR8, R22 ;  /* 0x00000000160892ca */ /* 0x000fe400000e0000 */
[----:B------:R-:W-:-:S05]  /*01c0*/  @!P1 R2UR UR9, R23 ;  /* 0x00000000170992ca */ /* 0x000fca00000e0000 */
[----:B------:R-:W2:Y:S01]  /*01d0*/  @!P0 LDC.64 R18, c[0x0][0x380] ;  /* 0x0000e000ff128b82 */ /* 0x000ea20000000a00 */
[----:B-1----:R-:W-:-:S07]  /*01e0*/  @!P0 LEA R14, P2, R3, R14, 0x4 ;  /* 0x0000000e030e8211 */ /* 0x002fce00078420ff */
[----:B------:R-:W1:Y:S01]  /*01f0*/  @!P1 LDC.64 R20, c[0x0][0x380] ;  /* 0x0000e000ff149b82 */ /* 0x000e620000000a00 */
[----:B------:R-:W-:Y:S02]  /*0200*/  @!P0 LEA.HI.X R15, R3, R15, R0, 0x4, P2 ;  /* 0x0000000f030f8211 */ /* 0x000fe400010f2400 */
[----:B0-----:R-:W-:-:S03]  /*0210*/  @!P1 LEA R16, P3, R13, R16, 0x4 ;  /* 0x000000100d109211 */ /* 0x001fc600078620ff */
[----:B------:R-:W3:Y:S01]  /*0220*/  @!P0 LDG.E.128 R8, desc[UR6][R14.64] ;  /* 0x000000060e088981 */ /* 0x000ee2000c1e1d00 */
[----:B------:R-:W-:-:S05]  /*0230*/  @!P1 LEA.HI.X R17, R13, R17, R2, 0x4, P3 ;  /* 0x000000110d119211 */ /* 0x000fca00018f2402 */
[----:B------:R-:W4:Y:S01]  /*0240*/  @!P1 LDG.E.128 R4, desc[UR8][R16.64] ;  /* 0x0000000810049981 */ /* 0x000f22000c1e1d00 */
[----:B--2---:R-:W-:-:S04]  /*0250*/  @!P0 LEA R18, P2, R3, R18, 0x4 ;  /* 0x0000001203128211 */ /* 0x004fc800078420ff */
[----:B------:R-:W-:Y:S02]  /*0260*/  @!P0 LEA.HI.X R19, R3, R19, R0, 0x4, P2 ;  /* 0x0000001303138211 */ /* 0x000fe400010f2400 */
[----:B-1----:R-:W-:-:S04]  /*0270*/  @!P1 LEA R20, P3, R13, R20, 0x4 ;  /* 0x000000140d149211 */ /* 0x002fc800078620ff */
[----:B------:R-:W-:Y:S01]  /*0280*/  @!P1 LEA.HI.X R21, R13, R21, R2, 0x4, P3 ;  /* 0x000000150d159211 */ /* 0x000fe200018f2402 */
[----:B---3--:R1:W-:Y:S01]  /*0290*/  @!P0 STG.E.128 desc[UR6][R18.64], R8 ;  /* 0x0000000812008986 */ /* 0x0083e2000c101d06 */
[----:B------:R-:W-:-:S05]  /*02a0*/  IADD3 R3, P0, PT, R12, R13, RZ ;  /* 0x0000000d0c037210 */ /* 0x000fca0007f1e0ff */
[----:B------:R-:W-:Y:S01]  /*02b0*/  IMAD.X R0, RZ, RZ, R2, P0 ;  /* 0x000000ffff007224 */ /* 0x000fe200000e0602 */
[----:B------:R-:W-:-:S04]  /*02c0*/  ISETP.GE.U32.AND P0, PT, R3, UR4, PT ;  /* 0x0000000403007c0c */ /* 0x000fc8000bf06070 */
[----:B------:R-:W-:Y:S01]  /*02d0*/  ISETP.GE.U32.AND.EX P0, PT, R0, UR5, PT, P0 ;  /* 0x0000000500007c0c */ /* 0x000fe2000bf06100 */
[----:B----4-:R1:W-:-:S12]  /*02e0*/  @!P1 STG.E.128 desc[UR8][R20.64], R4 ;  /* 0x0000000414009986 */ /* 0x0103d8000c101d08 */
[----:B------:R-:W-:Y:S05]  /*02f0*/  @!P0 BRA `(.L_x_8) ;  /* 0xfffffffc00848947 */ /* 0x000fea000383ffff */
.L_x_7:
[----:B------:R-:W-:Y:S05]  /*0300*/  BSYNC.RECONVERGENT B0 ;  /* 0x0000000000007941 */ /* 0x000fea0003800200 */
.L_x_6:
[----:B------:R-:W-:Y:S06]  /*0310*/  MEMBAR.SC.SYS ;  /* 0x0000000000007992 */ /* 0x000fec0000003000 */
[----:B------:R-:W-:-:S00]  /*0320*/  ERRBAR ;  /* 0x00000000000079ab */ /* 0x000fc00000000000 */
[----:B------:R-:W-:Y:S06]  /*0330*/  CGAERRBAR ;  /* 0x00000000000075ab */ /* 0x000fec0000000000 */
[----:B------:R-:W-:Y:S01]  /*0340*/  CCTL.IVALL ;  /* 0x00000000ff00798f */ /* 0x000fe20002000000 */
[----:B------:R-:W-:Y:S05]  /*0350*/  EXIT ;  /* 0x000000000000794d */ /* 0x000fea0003800000 */
.L_x_9:
        /* <DEDUP_REMOVED lines=10> */
.L_x_82:


//--------------------- .text._Z16gpu_copy_full_v2PfS_m --------------------------
	.section	.text._Z16gpu_copy_full_v2PfS_m,"ax",@progbits
	.align	128
        .global         _Z16gpu_copy_full_v2PfS_m
        .type           _Z16gpu_copy_full_v2PfS_m,@function
        .size           _Z16gpu_copy_full_v2PfS_m,(.L_x_83 - _Z16gpu_copy_full_v2PfS_m)
        .other          _Z16gpu_copy_full_v2PfS_m,@"STO_CUDA_ENTRY STV_DEFAULT"
_Z16gpu_copy_full_v2PfS_m:
.text._Z16gpu_copy_full_v2PfS_m:
[----:B------:R-:W-:Y:S01]  /*0000*/  LDC R1, c[0x0][0x37c] ;  /* 0x0000df00ff017b82 */ /* 0x000fe20000000800 */
[----:B------:R-:W0:Y:S07]  /*0010*/  S2R R21, SR_TID.X ;  /* 0x0000000000157919 */ /* 0x000e2e0000002100 */
[----:B------:R-:W0:Y:S01]  /*0020*/  S2UR UR6, SR_CTAID.X ;  /* 0x00000000000679c3 */ /* 0x000e220000002500 */
[----:B------:R-:W1:Y:S07]  /*0030*/  LDCU.64 UR4, c[0x0][0x390] ;  /* 0x00007200ff0477ac */ /* 0x000e6e0008000a00 */
[----:B------:R-:W0:Y:S01]  /*0040*/  LDC R0, c[0x0][0x360] ;  /* 0x0000d800ff007b82 */ /* 0x000e220000000800 */
[----:B------:R-:W2:Y:S01]  /*0050*/  LDCU UR7, c[0x0][0x370] ;  /* 0x00006e00ff0777ac */ /* 0x000ea20008000800 */
[----:B-1----:R-:W-:-:S02]  /*0060*/  USHF.R.U64 UR4, UR4, 0x4, UR5 ;  /* 0x0000000404047899 */ /* 0x002fc40008001205 */
[----:B------:R-:W-:-:S06]  /*0070*/  USHF.R.U32.HI UR5, URZ, 0x4, UR5 ;  /* 0x00000004ff057899 */ /* 0x000fcc0008011605 */
[----:B------:R-:W-:Y:S02]  /*0080*/  IMAD.U32 R2, RZ, RZ, UR5 ;  /* 0x00000005ff027e24 */ /* 0x000fe4000f8e00ff */
[C---:B0-----:R-:W-:Y:S02]  /*0090*/  IMAD R21, R0.reuse, UR6, R21 ;  /* 0x0000000600157c24 */ /* 0x041fe4000f8e0215 */
[----:B--2---:R-:W-:-:S03]  /*00a0*/  IMAD R0, R0, UR7, RZ ;  /* 0x0000000700007c24 */ /* 0x004fc6000f8e02ff */
[----:B------:R-:W-:-:S04]  /*00b0*/  ISETP.LT.U32.AND P0, PT, R21, UR4, PT ;  /* 0x0000000415007c0c */ /* 0x000fc8000bf01070 */
[----:B------:R-:W-:-:S13]  /*00c0*/  ISETP.GT.U32.AND.EX P0, PT, R2, RZ, PT, P0 ;  /* 0x000000ff0200720c */ /* 0x000fda0003f04100 */
[----:B------:R-:W-:Y:S05]  /*00d0*/  @!P0 EXIT ;  /* 0x000000000000894d */ /* 0x000fea0003800000 */
[----:B------:R-:W-:Y:S01]  /*00e0*/  IMAD.MOV.U32 R2, RZ, RZ, RZ ;  /* 0x000000ffff027224 */ /* 0x000fe200078e00ff */
[----:B------:R-:W0:Y:S06]  /*00f0*/  LDCU.64 UR6, c[0x0][0x358] ;  /* 0x00006b00ff0677ac */ /* 0x000e2c0008000a00 */
.L_x_10:
[----:B------:R-:W-:Y:S02]  /*0100*/  ISETP.GE.U32.AND P0, PT, R21, UR4, PT ;  /* 0x0000000415007c0c */ /* 0x000fe4000bf06070 */
[----:B------:R-:W-:Y:S02]  /*0110*/  IADD3 R3, P2, PT, R0, R21, RZ ;  /* 0x0000001500037210 */ /* 0x000fe40007f5e0ff */
[----:B------:R-:W-:Y:S02]  /*0120*/  ISETP.GE.U32.AND.EX P0, PT, R2, UR5, PT, P0 ;  /* 0x0000000502007c0c */ /* 0x000fe4000bf06100 */
[----:B-1----:R-:W-:Y:S01]  /*0130*/  IADD3 R27, P3, PT, R0, R3, RZ ;  /* 0x00000003001b7210 */ /* 0x002fe20007f7e0ff */
[----:B------:R-:W-:Y:S01]  /*0140*/  IMAD.X R20, RZ, RZ, R2, P2 ;  /* 0x000000ffff147224 */ /* 0x000fe200010e0602 */
[----:B------:R-:W-:-:S09]  /*0150*/  ISETP.GE.U32.AND P1, PT, R3, UR4, PT ;  /* 0x0000000403007c0c */ /* 0x000fd2000bf26070 */
[----:B------:R-:W1:Y:S01]  /*0160*/  @!P0 LDC.64 R22, c[0x0][0x388] ;  /* 0x0000e200ff168b82 */ /* 0x000e620000000a00 */
[----:B------:R-:W-:Y:S01]  /*0170*/  ISETP.GE.U32.AND.EX P1, PT, R20, UR5, PT, P1 ;  /* 0x0000000514007c0c */ /* 0x000fe2000bf26110 */
[----:B------:R-:W-:-:S12]  /*0180*/  IMAD.X R26, RZ, RZ, R20, P3 ;  /* 0x000000ffff1a7224 */ /* 0x000fd800018e0614 */
[----:B------:R-:W2:Y:S01]  /*0190*/  @!P1 LDC.64 R24, c[0x0][0x388] ;  /* 0x0000e200ff189b82 */ /* 0x000ea20000000a00 */
[----:B-1----:R-:W-:-:S04]  /*01a0*/  @!P0 LEA R22, P2, R21, R22, 0x4 ;  /* 0x0000001615168211 */ /* 0x002fc800078420ff */
[----:B------:R-:W-:Y:S02]  /*01b0*/  @!P0 LEA.HI.X R23, R21, R23, R2, 0x4, P2 ;  /* 0x0000001715178211 */ /* 0x000fe400010f2402 */
[----:B------:R-:W-:-:S03]  /*01c0*/  ISETP.GE.U32.AND P2, PT, R27, UR4, PT ;  /* 0x000000041b007c0c */ /* 0x000fc6000bf46070 */
[----:B0-----:R0:W3:Y:S01]  /*01d0*/  @!P0 LDG.E.128 R16, desc[UR6][R22.64] ;  /* 0x0000000616108981 */ /* 0x0010e2000c1e1d00 */
[----:B------:R-:W-:Y:S02]  /*01e0*/  ISETP.GE.U32.AND.EX P2, PT, R26, UR5, PT, P2 ;  /* 0x000000051a007c0c */ /* 0x000fe4000bf46120 */
[----:B--2---:R-:W-:-:S04]  /*01f0*/  @!P1 LEA R28, P3, R3, R24, 0x4 ;  /* 0x00000018031c9211 */ /* 0x004fc800078620ff */
[----:B------:R-:W-:-:S07]  /*0200*/  @!P1 LEA.HI.X R29, R3, R25, R20, 0x4, P3 ;  /* 0x00000019031d9211 */ /* 0x000fce00018f2414 */
[----:B0-----:R-:W0:Y:S01]  /*0210*/  @!P2 LDC.64 R22, c[0x0][0x388] ;  /* 0x0000e200ff16ab82 */ /* 0x001e220000000a00 */
[----:B------:R-:W2:Y:S01]  /*0220*/  @!P1 LDG.E.128 R12, desc[UR6][R28.64] ;  /* 0x000000061c0c9981 */ /* 0x000ea2000c1e1d00 */
[----:B0-----:R-:W-:-:S04]  /*0230*/  @!P2 LEA R24, P3, R27, R22, 0x4 ;  /* 0x000000161b18a211 */ /* 0x001fc800078620ff */
[----:B------:R-:W-:Y:S02]  /*0240*/  @!P2 LEA.HI.X R25, R27, R23, R26, 0x4, P3 ;  /* 0x000000171b19a211 */ /* 0x000fe400018f241a */
[----:B------:R-:W0:Y:S03]  /*0250*/  @!P0 LDC.64 R22, c[0x0][0x380] ;  /* 0x0000e000ff168b82 */ /* 0x000e260000000a00 */
[----:B------:R0:W4:Y:S02]  /*0260*/  @!P2 LDG.E.128 R8, desc[UR6][R24.64] ;  /* 0x000000061808a981 */ /* 0x000124000c1e1d00 */
[----:B0-----:R-:W-:-:S04]  /*0270*/  @!P0 LEA R24, P3, R21, R22, 0x4 ;  /* 0x0000001615188211 */ /* 0x001fc800078620ff */
[----:B------:R-:W-:Y:S02]  /*0280*/  @!P0 LEA.HI.X R25, R21, R23, R2, 0x4, P3 ;  /* 0x0000001715198211 */ /* 0x000fe400018f2402 */
[----:B------:R-:W-:-:S04]  /*0290*/  IADD3 R21, P4, PT, R0, R27, RZ ;  /* 0x0000001b00157210 */ /* 0x000fc80007f9e0ff */
[----:B------:R-:W-:Y:S01]  /*02a0*/  ISETP.GE.U32.AND P3, PT, R21, UR4, PT ;  /* 0x0000000415007c0c */ /* 0x000fe2000bf66070 */
[----:B------:R-:W-:-:S05]  /*02b0*/  IMAD.X R2, RZ, RZ, R26, P4 ;  /* 0x000000ffff027224 */ /* 0x000fca00020e061a */
[----:B------:R-:W-:-:S13]  /*02c0*/  ISETP.GE.U32.AND.EX P3, PT, R2, UR5, PT, P3 ;  /* 0x0000000502007c0c */ /* 0x000fda000bf66130 */
[----:B------:R-:W0:Y:S02]  /*02d0*/  @!P3 LDC.64 R22, c[0x0][0x388] ;  /* 0x0000e200ff16bb82 */ /* 0x000e240000000a00 */
[----:B0-----:R-:W-:-:S04]  /*02e0*/  @!P3 LEA R28, P4, R21, R22, 0x4 ;  /* 0x00000016151cb211 */ /* 0x001fc800078820ff */
[----:B------:R-:W-:Y:S02]  /*02f0*/  @!P3 LEA.HI.X R29, R21, R23, R2, 0x4, P4 ;  /* 0x00000017151db211 */ /* 0x000fe400020f2402 */
[----:B------:R-:W0:Y:S03]  /*0300*/  @!P1 LDC.64 R22, c[0x0][0x380] ;  /* 0x0000e000ff169b82 */ /* 0x000e260000000a00 */
[----:B------:R0:W5:Y:S04]  /*0310*/  @!P3 LDG.E.128 R4, desc[UR6][R28.64] ;  /* 0x000000061c04b981 */ /* 0x000168000c1e1d00 */
[----:B---3--:R1:W-:Y:S01]  /*0320*/  @!P0 STG.E.128 desc[UR6][R24.64], R16 ;  /* 0x0000001018008986 */ /* 0x0083e2000c101d06 */
[----:B0-----:R-:W-:-:S04]  /*0330*/  @!P1 LEA R28, P0, R3, R22, 0x4 ;  /* 0x00000016031c9211 */ /* 0x001fc800078020ff */
[----:B------:R-:W-:Y:S02]  /*0340*/  @!P1 LEA.HI.X R29, R3, R23, R20, 0x4, P0 ;  /* 0x00000017031d9211 */ /* 0x000fe400000f2414 */
[----:B------:R-:W0:Y:S03]  /*0350*/  @!P2 LDC.64 R22, c[0x0][0x380] ;  /* 0x0000e000ff16ab82 */ /* 0x000e260000000a00 */
[----:B--2---:R1:W-:Y:S01]  /*0360*/  @!P1 STG.E.128 desc[UR6][R28.64], R12 ;  /* 0x0000000c1c009986 */ /* 0x0043e2000c101d06 */
[----:B0-----:R-:W-:-:S04]  /*0370*/  @!P2 LEA R22, P0, R27, R22, 0x4 ;  /* 0x000000161b16a211 */ /* 0x001fc800078020ff */
[----:B------:R-:W-:Y:S02]  /*0380*/  @!P2 LEA.HI.X R23, R27, R23, R26, 0x4, P0 ;  /* 0x000000171b17a211 */ /* 0x000fe400000f241a */
[----:B------:R-:W0:Y:S03]  /*0390*/  @!P3 LDC.64 R26, c[0x0][0x380] ;  /* 0x0000e000ff1abb82 */ /* 0x000e260000000a00 */
[----:B----4-:R1:W-:Y:S01]  /*03a0*/  @!P2 STG.E.128 desc[UR6][R22.64], R8 ;  /* 0x000000081600a986 */ /* 0x0103e2000c101d06 */
[----:B0-----:R-:W-:-:S04]  /*03b0*/  @!P3 LEA R26, P0, R21, R26, 0x4 ;  /* 0x0000001a151ab211 */ /* 0x001fc800078020ff */
[----:B------:R-:W-:Y:S02]  /*03c0*/  @!P3 LEA.HI.X R27, R21, R27, R2, 0x4, P0 ;  /* 0x0000001b151bb211 */ /* 0x000fe400000f2402 */
[----:B------:R-:W-:-:S05]  /*03d0*/  IADD3 R21, P0, PT, R0, R21, RZ ;  /* 0x0000001500157210 */ /* 0x000fca0007f1e0ff */
[----:B------:R-:W-:Y:S01]  /*03e0*/  IMAD.X R2, RZ, RZ, R2, P0 ;  /* 0x000000ffff027224 */ /* 0x000fe200000e0602 */
[----:B------:R-:W-:-:S04]  /*03f0*/  ISETP.GE.U32.AND P0, PT, R21, UR4, PT ;  /* 0x0000000415007c0c */ /* 0x000fc8000bf06070 */
[----:B------:R-:W-:Y:S01]  /*0400*/  ISETP.GE.U32.AND.EX P0, PT, R2, UR5, PT, P0 ;  /* 0x0000000502007c0c */ /* 0x000fe2000bf06100 */
[----:B-----5:R1:W-:-:S12]  /*0410*/  @!P3 STG.E.128 desc[UR6][R26.64], R4 ;  /* 0x000000041a00b986 */ /* 0x0203d8000c101d06 */
[----:B------:R-:W-:Y:S05]  /*0420*/  @!P0 BRA `(.L_x_10) ;  /* 0xfffffffc00348947 */ /* 0x000fea000383ffff */
[----:B------:R-:W-:Y:S05]  /*0430*/  EXIT ;  /* 0x000000000000794d */ /* 0x000fea0003800000 */
.L_x_11:
        /* <DEDUP_REMOVED lines=12> */
.L_x_83:


//--------------------- .text._Z13gpu_copy_fullPfS_m --------------------------
	.section	.text._Z13gpu_copy_fullPfS_m,"ax",@progbits
	.align	128
        .global         _Z13gpu_copy_fullPfS_m
        .type           _Z13gpu_copy_fullPfS_m,@function
        .size           _Z13gpu_copy_fullPfS_m,(.L_x_73 - _Z13gpu_copy_fullPfS_m)
        .other          _Z13gpu_copy_fullPfS_m,@"STO_CUDA_ENTRY STV_DEFAULT"
_Z13gpu_copy_fullPfS_m:
.text._Z13gpu_copy_fullPfS_m:
[----:B------:R-:W-:Y:S01]  /*0000*/  LDC R1, c[0x0][0x37c] ;  /* 0x0000df00ff017b82 */ /* 0x000fe20000000800 */
[----:B------:R-:W0:Y:S07]  /*0010*/  S2R R3, SR_TID.X ;  /* 0x0000000000037919 */ /* 0x000e2e0000002100 */
[----:B------:R-:W0:Y:S08]  /*0020*/  S2UR UR4, SR_CTAID.X ;  /* 0x00000000000479c3 */ /* 0x000e300000002500 */
[----:B------:R-:W0:Y:S01]  /*0030*/  LDC R16, c[0x0][0x360] ;  /* 0x0000d800ff107b82 */ /* 0x000e220000000800 */
[----:B------:R-:W1:Y:S07]  /*0040*/  LDCU UR5, c[0x0][0x370] ;  /* 0x00006e00ff0577ac */ /* 0x000e6e0008000800 */
[----:B------:R-:W2:Y:S01]  /*0050*/  LDC.64 R4, c[0x0][0x390] ;  /* 0x0000e400ff047b82 */ /* 0x000ea20000000a00 */
[----:B0-----:R-:W-:-:S02]  /*0060*/  IMAD R3, R16, UR4, R3 ;  /* 0x0000000410037c24 */ /* 0x001fc4000f8e0203 */
[----:B-1----:R-:W-:Y:S01]  /*0070*/  IMAD R16, R16, UR5, RZ ;  /* 0x0000000510107c24 */ /* 0x002fe2000f8e02ff */
[--C-:B--2---:R-:W-:Y:S02]  /*0080*/  SHF.R.U64 R0, R4, 0x4, R5.reuse ;  /* 0x0000000404007819 */ /* 0x104fe40000001205 */
[----:B------:R-:W-:Y:S02]  /*0090*/  SHF.R.U32.HI R2, RZ, 0x4, R5 ;  /* 0x00000004ff027819 */ /* 0x000fe40000011605 */
[----:B------:R-:W-:-:S04]  /*00a0*/  ISETP.GT.U32.AND P0, PT, R0, R3, PT ;  /* 0x000000030000720c */ /* 0x000fc80003f04070 */
[----:B------:R-:W-:-:S13]  /*00b0*/  ISETP.GT.U32.AND.EX P0, PT, R2, RZ, PT, P0 ;  /* 0x000000ff0200720c */ /* 0x000fda0003f04100 */
[----:B------:R-:W-:Y:S05]  /*00c0*/  @!P0 EXIT ;  /* 0x000000000000894d */ /* 0x000fea0003800000 */
[----:B------:R-:W-:Y:S01]  /*00d0*/  IADD3 R9, P1, PT, R16, R3, RZ ;  /* 0x0000000310097210 */ /* 0x000fe20007f3e0ff */
[----:B------:R-:W-:Y:S01]  /*00e0*/  IMAD.MOV.U32 R17, RZ, RZ, RZ ;  /* 0x000000ffff117224 */ /* 0x000fe200078e00ff */
[----:B------:R-:W-:Y:S02]  /*00f0*/  BSSY.RECONVERGENT B0, `(.L_x_12) ;  /* 0x0000025000007945 */ /* 0x000fe40003800200 */
[----:B------:R-:W-:Y:S01]  /*0100*/  ISETP.GE.U32.AND P0, PT, R9, R0, PT ;  /* 0x000000000900720c */ /* 0x000fe20003f06070 */
[----:B------:R-:W-:Y:S01]  /*0110*/  IMAD.X R11, RZ, RZ, R17, P1 ;  /* 0x000000ffff0b7224 */ /* 0x000fe200008e0611 */
[----:B------:R-:W-:-:S04]  /*0120*/  ISETP.GT.U32.AND P1, PT, R0, R9, PT ;  /* 0x000000090000720c */ /* 0x000fc80003f24070 */
[----:B------:R-:W-:Y:S02]  /*0130*/  ISETP.GE.U32.AND.EX P0, PT, R11, R2, PT, P0 ;  /* 0x000000020b00720c */ /* 0x000fe40003f06100 */
[----:B------:R-:W-:Y:S02]  /*0140*/  ISETP.GT.U32.AND.EX P1, PT, R2, R11, PT, P1 ;  /* 0x0000000b0200720c */ /* 0x000fe40003f24110 */
[----:B------:R-:W-:Y:S02]  /*0150*/  SEL R4, RZ, 0x1, P0 ;  /* 0x00000001ff047807 */ /* 0x000fe40000000000 */
[----:B------:R-:W-:Y:S02]  /*0160*/  SEL R5, R0, R9, P1 ;  /* 0x0000000900057207 */ /* 0x000fe40000800000 */
[----:B------:R-:W-:Y:S02]  /*0170*/  SEL R7, R2, R11, P1 ;  /* 0x0000000b02077207 */ /* 0x000fe40000800000 */
[----:B------:R-:W-:-:S04]  /*0180*/  IADD3 R5, P0, P1, R5, -R9, -R4 ;  /* 0x8000000905057210 */ /* 0x000fc8000791e804 */
[----:B------:R-:W-:-:S04]  /*0190*/  IADD3.X R7, PT, PT, R7, -0x1, ~R11, P0, P1 ;  /* 0xffffffff07077810 */ /* 0x000fc800007e2c0b */
[----:B------:R-:W-:-:S13]  /*01a0*/  ISETP.NE.U32.AND P0, PT, R7, RZ, PT ;  /* 0x000000ff0700720c */ /* 0x000fda0003f05070 */
[----:B------:R-:W-:Y:S05]  /*01b0*/  @P0 BRA `(.L_x_13) ;  /* 0x0000000000500947 */ /* 0x000fea0003800000 */
[----:B------:R-:W0:Y:S01]  /*01c0*/  I2F.U32.RP R8, R16 ;  /* 0x0000001000087306 */ /* 0x000e220000209000 */
[----:B------:R-:W-:Y:S01]  /*01d0*/  IMAD.MOV R9, RZ, RZ, -R16 ;  /* 0x000000ffff097224 */ /* 0x000fe200078e0a10 */
[----:B------:R-:W-:-:S06]  /*01e0*/  ISETP.NE.U32.AND P2, PT, R16, RZ, PT ;  /* 0x000000ff1000720c */ /* 0x000fcc0003f45070 */
[----:B0-----:R-:W0:Y:S02]  /*01f0*/  MUFU.RCP R8, R8 ;  /* 0x0000000800087308 */ /* 0x001e240000001000 */
[----:B0-----:R-:W-:-:S06]  /*0200*/  VIADD R6, R8, 0xffffffe ;  /* 0x0ffffffe08067836 */ /* 0x001fcc0000000000 */
[----:B------:R0:W1:Y:S02]  /*0210*/  F2I.FTZ.U32.TRUNC.NTZ R7, R6 ;  /* 0x0000000600077305 */ /* 0x000064000021f000 */
[----:B0-----:R-:W-:Y:S02]  /*0220*/  IMAD.MOV.U32 R6, RZ, RZ, RZ ;  /* 0x000000ffff067224 */ /* 0x001fe400078e00ff */
[----:B-1----:R-:W-:-:S04]  /*0230*/  IMAD R9, R9, R7, RZ ;  /* 0x0000000709097224 */ /* 0x002fc800078e02ff */
[----:B------:R-:W-:-:S06]  /*0240*/  IMAD.HI.U32 R10, R7, R9, R6 ;  /* 0x00000009070a7227 */ /* 0x000fcc00078e0006 */
[----:B------:R-:W-:-:S04]  /*0250*/  IMAD.HI.U32 R6, R10, R5, RZ ;  /* 0x000000050a067227 */ /* 0x000fc800078e00ff */
[----:B------:R-:W-:-:S04]  /*0260*/  IMAD.MOV R7, RZ, RZ, -R6 ;  /* 0x000000ffff077224 */ /* 0x000fc800078e0a06 */
[----:B------:R-:W-:Y:S02]  /*0270*/  IMAD R5, R16, R7, R5 ;  /* 0x0000000710057224 */ /* 0x000fe400078e0205 */
[----:B------:R-:W-:-:S03]  /*0280*/  IMAD.MOV.U32 R7, RZ, RZ, RZ ;  /* 0x000000ffff077224 */ /* 0x000fc600078e00ff */
[----:B------:R-:W-:-:S13]  /*0290*/  ISETP.GE.U32.AND P0, PT, R5, R16, PT ;  /* 0x000000100500720c */ /* 0x000fda0003f06070 */
[----:B------:R-:W-:Y:S02]  /*02a0*/  @P0 IMAD.IADD R5, R5, 0x1, -R16 ;  /* 0x0000000105050824 */ /* 0x000fe400078e0a10 */
[----:B------:R-:W-:-:S03]  /*02b0*/  @P0 VIADD R6, R6, 0x1 ;  /* 0x0000000106060836 */ /* 0x000fc60000000000 */
[----:B------:R-:W-:-:S13]  /*02c0*/  ISETP.GE.U32.AND P1, PT, R5, R16, PT ;  /* 0x000000100500720c */ /* 0x000fda0003f26070 */
[----:B------:R-:W-:Y:S01]  /*02d0*/  @P1 VIADD R6, R6, 0x1 ;  /* 0x0000000106061836 */ /* 0x000fe20000000000 */
[----:B------:R-:W-:Y:S01]  /*02e0*/  @!P2 LOP3.LUT R6, RZ, R16, RZ, 0x33, !PT ;  /* 0x00000010ff06a212 */ /* 0x000fe200078e33ff */
[----:B------:R-:W-:Y:S06]  /*02f0*/  BRA `(.L_x_14) ;  /* 0x0000000000107947 */ /* 0x000fec0003800000 */
.L_x_13:
[----:B------:R-:W-:-:S07]  /*0300*/  MOV R6, 0x320 ;  /* 0x0000032000067802 */ /* 0x000fce0000000f00 */
[----:B------:R-:W-:Y:S05]  /*0310*/  CALL.REL.NOINC `($__internal_0_$__cuda_sm20_div_u64) ;  /* 0x00000004001c7944 */ /* 0x000fea0003c00000 */
[----:B------:R-:W-:Y:S02]  /*0320*/  IMAD.MOV.U32 R6, RZ, RZ, R5 ;  /* 0x000000ffff067224 */ /* 0x000fe400078e0005 */
[----:B------:R-:W-:-:S07]  /*0330*/  IMAD.MOV.U32 R7, RZ, RZ, R8 ;  /* 0x000000ffff077224 */ /* 0x000fce00078e0008 */
.L_x_14:
[----:B------:R-:W-:Y:S05]  /*0340*/  BSYNC.RECONVERGENT B0 ;  /* 0x0000000000007941 */ /* 0x000fea0003800200 */
.L_x_12:
[----:B------:R-:W-:Y:S01]  /*0350*/  IADD3 R4, P0, PT, R6, R4, RZ ;  /* 0x0000000406047210 */ /* 0x000fe20007f1e0ff */
[----:B------:R-:W0:Y:S01]  /*0360*/  LDCU.64 UR4, c[0x0][0x358] ;  /* 0x00006b00ff0477ac */ /* 0x000e220008000a00 */
[----:B------:R-:W-:Y:S02]  /*0370*/  BSSY.RECONVERGENT B0, `(.L_x_15) ;  /* 0x000001d000007945 */ /* 0x000fe40003800200 */
[C---:B------:R-:W-:Y:S01]  /*0380*/  LOP3.LUT R5, R4.reuse, 0x3, RZ, 0xc0, !PT ;  /* 0x0000000304057812 */ /* 0x040fe200078ec0ff */
[----:B------:R-:W-:Y:S01]  /*0390*/  IMAD.X R6, RZ, RZ, R7, P0 ;  /* 0x000000ffff067224 */ /* 0x000fe200000e0607 */
[----:B------:R-:W-:Y:S01]  /*03a0*/  ISETP.GE.U32.AND P0, PT, R4, 0x3, PT ;  /* 0x000000030400780c */ /* 0x000fe20003f06070 */
[----:B------:R-:W1:Y:S01]  /*03b0*/  LDCU.128 UR8, c[0x0][0x380] ;  /* 0x00007000ff0877ac */ /* 0x000e620008000c00 */
[----:B------:R-:W-:Y:S02]  /*03c0*/  ISETP.NE.U32.AND P1, PT, R5, 0x3, PT ;  /* 0x000000030500780c */ /* 0x000fe40003f25070 */
[----:B------:R-:W-:-:S02]  /*03d0*/  ISETP.GE.U32.AND.EX P0, PT, R6, RZ, PT, P0 ;  /* 0x000000ff0600720c */ /* 0x000fc40003f06100 */
[----:B------:R-:W-:-:S13]  /*03e0*/  ISETP.NE.AND.EX P1, PT, RZ, RZ, PT, P1 ;  /* 0x000000ffff00720c */ /* 0x000fda0003f25310 */
[----:B01----:R-:W-:Y:S05]  /*03f0*/  @!P1 BRA `(.L_x_16) ;  /* 0x0000000000509947 */ /* 0x003fea0003800000 */
[----:B------:R-:W-:Y:S01]  /*0400*/  VIADD R10, R4, 0x1 ;  /* 0x00000001040a7836 */ /* 0x000fe20000000000 */
[C---:B------:R-:W-:Y:S01]  /*0410*/  SHF.L.U64.HI R15, R3.reuse, 0x4, R17 ;  /* 0x00000004030f7819 */ /* 0x040fe20000010211 */
[----:B------:R-:W-:Y:S02]  /*0420*/  IMAD.SHL.U32 R13, R3, 0x10, RZ ;  /* 0x00000010030d7824 */ /* 0x000fe400078e00ff */
[----:B------:R-:W-:Y:S01]  /*0430*/  IMAD.MOV.U32 R11, RZ, RZ, RZ ;  /* 0x000000ffff0b7224 */ /* 0x000fe200078e00ff */
[----:B------:R-:W-:-:S07]  /*0440*/  LOP3.LUT R10, R10, 0x3, RZ, 0xc0, !PT ;  /* 0x000000030a0a7812 */ /* 0x000fce00078ec0ff */
.L_x_17:
[----:B0-----:R-:W-:-:S04]  /*0450*/  IADD3 R4, P1, PT, R13, UR10, RZ ;  /* 0x0000000a0d047c10 */ /* 0x001fc8000ff3e0ff */
[----:B------:R-:W-:-:S06]  /*0460*/  IADD3.X R5, PT, PT, R15, UR11, RZ, P1, !PT ;  /* 0x0000000b0f057c10 */ /* 0x000fcc0008ffe4ff */
[----:B------:R-:W2:Y:S01]  /*0470*/  LDG.E.128.STRONG.SYS R4, desc[UR4][R4.64] ;  /* 0x0000000404047981 */ /* 0x000ea2000c1f5d00 */
[----:B------:R-:W-:Y:S02]  /*0480*/  IADD3 R8, P1, PT, R13, UR8, RZ ;  /* 0x000000080d087c10 */ /* 0x000fe4000ff3e0ff */
[----:B------:R-:W-:Y:S02]  /*0490*/  IADD3 R3, P2, PT, R16, R3, RZ ;  /* 0x0000000310037210 */ /* 0x000fe40007f5e0ff */
[----:B------:R-:W-:Y:S02]  /*04a0*/  IADD3.X R9, PT, PT, R15, UR9, RZ, P1, !PT ;  /* 0x000000090f097c10 */ /* 0x000fe40008ffe4ff */
[----:B------:R-:W-:Y:S01]  /*04b0*/  IADD3 R10, P1, PT, R10, -0x1, RZ ;  /* 0xffffffff0a0a7810 */ /* 0x000fe20007f3e0ff */
[----:B------:R-:W-:Y:S01]  /*04c0*/  IMAD.X R17, RZ, RZ, R17, P2 ;  /* 0x000000ffff117224 */ /* 0x000fe200010e0611 */
[----:B------:R-:W-:Y:S02]  /*04d0*/  LEA R13, P3, R16, R13, 0x4 ;  /* 0x0000000d100d7211 */ /* 0x000fe400078620ff */
[----:B------:R-:W-:-:S02]  /*04e0*/  IADD3.X R11, PT, PT, R11, -0x1, RZ, P1, !PT ;  /* 0xffffffff0b0b7810 */ /* 0x000fc40000ffe4ff */
[----:B------:R-:W-:Y:S02]  /*04f0*/  ISETP.NE.U32.AND P1, PT, R10, RZ, PT ;  /* 0x000000ff0a00720c */ /* 0x000fe40003f25070 */
[----:B------:R-:W-:Y:S02]  /*0500*/  LEA.HI.X R15, R16, R15, RZ, 0x4, P3 ;  /* 0x0000000f100f7211 */ /* 0x000fe400018f24ff */
[----:B------:R-:W-:Y:S01]  /*0510*/  ISETP.NE.AND.EX P1, PT, R11, RZ, PT, P1 ;  /* 0x000000ff0b00720c */ /* 0x000fe20003f25310 */
[----:B--2---:R0:W-:-:S12]  /*0520*/  STG.E.128.STRONG.SYS desc[UR4][R8.64], R4 ;  /* 0x0000000408007986 */ /* 0x0041d8000c115d04 */
[----:B------:R-:W-:Y:S05]  /*0530*/  @P1 BRA `(.L_x_17) ;  /* 0xfffffffc00c41947 */ /* 0x000fea000383ffff */
.L_x_16:
[----:B------:R-:W-:Y:S05]  /*0540*/  BSYNC.RECONVERGENT B0 ;  /* 0x0000000000007941 */ /* 0x000fea0003800200 */
.L_x_15:
[----:B------:R-:W-:Y:S05]  /*0550*/  @!P0 EXIT ;  /* 0x000000000000894d */ /* 0x000fea0003800000 */
[----:B------:R-:W-:Y:S01]  /*0560*/  IMAD.SHL.U32 R19, R16, 0x10, RZ ;  /* 0x0000001010137824 */ /* 0x000fe200078e00ff */
[----:B------:R-:W-:Y:S01]  /*0570*/  SHF.R.U32.HI R18, RZ, 0x1c, R16 ;  /* 0x0000001cff127819 */ /* 0x000fe20000011610 */
[----:B------:R-:W1:Y:S06]  /*0580*/  LDCU.128 UR8, c[0x0][0x380] ;  /* 0x00007000ff0877ac */ /* 0x000e6c0008000c00 */
.L_x_18:
[C---:B--2---:R-:W-:Y:S01]  /*0590*/  IMAD.SHL.U32 R20, R3.reuse, 0x10, RZ ;  /* 0x0000001003147824 */ /* 0x044fe200078e00ff */
[----:B0-----:R-:W-:-:S04]  /*05a0*/  SHF.L.U64.HI R8, R3, 0x4, R17 ;  /* 0x0000000403087819 */ /* 0x001fc80000010211 */
[----:B-1----:R-:W-:-:S04]  /*05b0*/  IADD3 R12, P0, PT, R20, UR10, RZ ;  /* 0x0000000a140c7c10 */ /* 0x002fc8000ff1e0ff */
[----:B------:R-:W-:-:S05]  /*05c0*/  IADD3.X R13, PT, PT, R8, UR11, RZ, P0, !PT ;  /* 0x0000000b080d7c10 */ /* 0x000fca00087fe4ff */
[----:B------:R-:W2:Y:S01]  /*05d0*/  LDG.E.128.STRONG.SYS R4, desc[UR4][R12.64] ;  /* 0x000000040c047981 */ /* 0x000ea2000c1f5d00 */
[----:B------:R-:W-:Y:S02]  /*05e0*/  IADD3 R20, P0, PT, R20, UR8, RZ ;  /* 0x0000000814147c10 */ /* 0x000fe4000ff1e0ff */
[----:B------:R-:W-:Y:S02]  /*05f0*/  IADD3 R22, P1, PT, R19, R12, RZ ;  /* 0x0000000c13167210 */ /* 0x000fe40007f3e0ff */
[----:B------:R-:W-:-:S03]  /*0600*/  IADD3.X R21, PT, PT, R8, UR9, RZ, P0, !PT ;  /* 0x0000000908157c10 */ /* 0x000fc600087fe4ff */
[C---:B------:R-:W-:Y:S01]  /*0610*/  IMAD.X R23, R18.reuse, 0x1, R13, P1 ;  /* 0x0000000112177824 */ /* 0x040fe200008e060d */
[C---:B------:R-:W-:Y:S01]  /*0620*/  IADD3 R24, P0, PT, R19.reuse, R20, RZ ;  /* 0x0000001413187210 */ /* 0x040fe20007f1e0ff */
[----:B--2---:R0:W-:Y:S04]  /*0630*/  STG.E.128.STRONG.SYS desc[UR4][R20.64], R4 ;  /* 0x0000000414007986 */ /* 0x0041e8000c115d04 */
[----:B------:R-:W2:Y:S01]  /*0640*/  LDG.E.128.STRONG.SYS R8, desc[UR4][R22.64] ;  /* 0x0000000416087981 */ /* 0x000ea2000c1f5d00 */
[----:B------:R-:W-:Y:S01]  /*0650*/  IADD3 R26, P1, PT, R19, R22, RZ ;  /* 0x00000016131a7210 */ /* 0x000fe20007f3e0ff */
[----:B------:R-:W-:-:S04]  /*0660*/  IMAD.X R25, R18, 0x1, R21, P0 ;  /* 0x0000000112197824 */ /* 0x000fc800000e0615 */
[C---:B------:R-:W-:Y:S01]  /*0670*/  IMAD.X R27, R18.reuse, 0x1, R23, P1 ;  /* 0x00000001121b7824 */ /* 0x040fe200008e0617 */
[C---:B------:R-:W-:Y:S01]  /*0680*/  IADD3 R28, P0, PT, R19.reuse, R24, RZ ;  /* 0x00000018131c7210 */ /* 0x040fe20007f1e0ff */
[----:B--2---:R2:W-:Y:S04]  /*0690*/  STG.E.128.STRONG.SYS desc[UR4][R24.64], R8 ;  /* 0x0000000818007986 */ /* 0x0045e8000c115d04 */
[----:B------:R-:W3:Y:S01]  /*06a0*/  LDG.E.128.STRONG.SYS R12, desc[UR4][R26.64] ;  /* 0x000000041a0c7981 */ /* 0x000ee2000c1f5d00 */
[----:B0-----:R-:W-:Y:S01]  /*06b0*/  IADD3 R4, P1, PT, R19, R26, RZ ;  /* 0x0000001a13047210 */ /* 0x001fe20007f3e0ff */
[----:B------:R-:W-:-:S04]  /*06c0*/  IMAD.X R29, R18, 0x1, R25, P0 ;  /* 0x00000001121d7824 */ /* 0x000fc800000e0619 */
[C---:B------:R-:W-:Y:S01]  /*06d0*/  IMAD.X R5, R18.reuse, 0x1, R27, P1 ;  /* 0x0000000112057824 */ /* 0x040fe200008e061b */
[----:B------:R-:W-:Y:S01]  /*06e0*/  IADD3 R20, P0, PT, R19, R28, RZ ;  /* 0x0000001c13147210 */ /* 0x000fe20007f1e0ff */
[----:B---3--:R2:W-:Y:S04]  /*06f0*/  STG.E.128.STRONG.SYS desc[UR4][R28.64], R12 ;  /* 0x0000000c1c007986 */ /* 0x0085e8000c115d04 */
[----:B------:R-:W3:Y:S01]  /*0700*/  LDG.E.128.STRONG.SYS R4, desc[UR4][R4.64] ;  /* 0x0000000404047981 */ /* 0x000ee2000c1f5d00 */
[----:B------:R-:W-:Y:S01]  /*0710*/  IMAD.X R21, R18, 0x1, R29, P0 ;  /* 0x0000000112157824 */ /* 0x000fe200000e061d */
[----:B------:R-:W-:-:S04]  /*0720*/  LEA R3, P0, R16, R3, 0x2 ;  /* 0x0000000310037211 */ /* 0x000fc800078010ff */
[----:B------:R-:W-:Y:S02]  /*0730*/  LEA.HI.X R17, R16, R17, RZ, 0x2, P0 ;  /* 0x0000001110117211 */ /* 0x000fe400000f14ff */
[----:B------:R-:W-:-:S04]  /*0740*/  ISETP.GE.U32.AND P0, PT, R3, R0, PT ;  /* 0x000000000300720c */ /* 0x000fc80003f06070 */
[----:B------:R-:W-:Y:S01]  /*0750*/  ISETP.GE.U32.AND.EX P0, PT, R17, R2, PT, P0 ;  /* 0x000000021100720c */ /* 0x000fe20003f06100 */
[----:B---3--:R2:W-:-:S12]  /*0760*/  STG.E.128.STRONG.SYS desc[UR4][R20.64], R4 ;  /* 0x0000000414007986 */ /* 0x0085d8000c115d04 */
[----:B------:R-:W-:Y:S05]  /*0770*/  @!P0 BRA `(.L_x_18) ;  /* 0xfffffffc00848947 */ /* 0x000fea000383ffff */
[----:B------:R-:W-:Y:S05]  /*0780*/  EXIT ;  /* 0x000000000000794d */ /* 0x000fea0003800000 */
        .weak           $__internal_0_$__cuda_sm20_div_u64
        .type           $__internal_0_$__cuda_sm20_div_u64,@function
        .size           $__internal_0_$__cuda_sm20_div_u64,(.L_x_73 - $__internal_0_$__cuda_sm20_div_u64)
$__internal_0_$__cuda_sm20_div_u64:
[----:B------:R-:W-:Y:S02]  /*0790*/  IMAD.MOV.U32 R12, RZ, RZ, R16 ;  /* 0x000000ffff0c7224 */ /* 0x000fe400078e0010 */
[----:B------:R-:W-:-:S04]  /*07a0*/  IMAD.MOV.U32 R13, RZ, RZ, RZ ;  /* 0x000000ffff0d7224 */ /* 0x000fc800078e00ff */
[----:B------:R-:W0:Y:S08]  /*07b0*/  I2F.U64.RP R12, R12 ;  /* 0x0000000c000c7312 */ /* 0x000e300000309000 */
[----:B0-----:R-:W0:Y:S02]  /*07c0*/  MUFU.RCP R8, R12 ;  /* 0x0000000c00087308 */ /* 0x001e240000001000 */
[----:B0-----:R-:W-:-:S06]  /*07d0*/  VIADD R8, R8, 0x1ffffffe ;  /* 0x1ffffffe08087836 */ /* 0x001fcc0000000000 */
[----:B------:R-:W0:Y:S02]  /*07e0*/  F2I.U64.TRUNC R8, R8 ;  /* 0x0000000800087311 */ /* 0x000e24000020d800 */
[----:B0-----:R-:W-:-:S04]  /*07f0*/  IMAD.WIDE.U32 R10, R8, R16, RZ ;  /* 0x00000010080a7225 */ /* 0x001fc800078e00ff */
[----:B------:R-:W-:Y:S01]  /*0800*/  IMAD R11, R9, R16, R11 ;  /* 0x00000010090b7224 */ /* 0x000fe200078e020b */
[----:B------:R-:W-:-:S05]  /*0810*/  IADD3 R15, P0, PT, RZ, -R10, RZ ;  /* 0x8000000aff0f7210 */ /* 0x000fca0007f1e0ff */
[----:B------:R-:W-:-:S04]  /*0820*/  IMAD.HI.U32 R10, R8, R15, RZ ;  /* 0x0000000f080a7227 */ /* 0x000fc800078e00ff */
[----:B------:R-:W-:Y:S02]  /*0830*/  IMAD.X R19, RZ, RZ, ~R11, P0 ;  /* 0x000000ffff137224 */ /* 0x000fe400000e0e0b */
[----:B------:R-:W-:Y:S02]  /*0840*/  IMAD.MOV.U32 R11, RZ, RZ, R8 ;  /* 0x000000ffff0b7224 */ /* 0x000fe400078e0008 */
[-C--:B------:R-:W-:Y:S02]  /*0850*/  IMAD R13, R9, R19.reuse, RZ ;  /* 0x00000013090d7224 */ /* 0x080fe400078e02ff */
[----:B------:R-:W-:-:S04]  /*0860*/  IMAD.WIDE.U32 R10, P0, R8, R19, R10 ;  /* 0x00000013080a7225 */ /* 0x000fc8000780000a */
[----:B------:R-:W-:-:S04]  /*0870*/  IMAD.HI.U32 R19, R9, R19, RZ ;  /* 0x0000001309137227 */ /* 0x000fc800078e00ff */
[----:B------:R-:W-:-:S05]  /*0880*/  IMAD.HI.U32 R10, P1, R9, R15, R10 ;  /* 0x0000000f090a7227 */ /* 0x000fca000782000a */
[----:B------:R-:W-:Y:S01]  /*0890*/  IADD3 R11, P2, PT, R13, R10, RZ ;  /* 0x0000000a0d0b7210 */ /* 0x000fe20007f5e0ff */
[----:B------:R-:W-:-:S04]  /*08a0*/  IMAD.X R10, R19, 0x1, R9, P0 ;  /* 0x00000001130a7824 */ /* 0x000fc800000e0609 */
[----:B------:R-:W-:Y:S01]  /*08b0*/  IMAD.WIDE.U32 R8, R11, R16, RZ ;  /* 0x000000100b087225 */ /* 0x000fe200078e00ff */
[----:B------:R-:W-:Y:S02]  /*08c0*/  IADD3.X R13, PT, PT, RZ, RZ, R10, P2, P1 ;  /* 0x000000ffff0d7210 */ /* 0x000fe400017e240a */
[----:B------:R-:W-:-:S03]  /*08d0*/  IADD3 R15, P0, PT, RZ, -R8, RZ ;  /* 0x80000008ff0f7210 */ /* 0x000fc60007f1e0ff */
[----:B------:R-:W-:Y:S02]  /*08e0*/  IMAD R8, R13, R16, R9 ;  /* 0x000000100d087224 */ /* 0x000fe400078e0209 */
[----:B------:R-:W-:-:S04]  /*08f0*/  IMAD.HI.U32 R10, R11, R15, RZ ;  /* 0x0000000f0b0a7227 */ /* 0x000fc800078e00ff */
[----:B------:R-:W-:-:S04]  /*0900*/  IMAD.X R8, RZ, RZ, ~R8, P0 ;  /* 0x000000ffff087224 */ /* 0x000fc800000e0e08 */
[----:B------:R-:W-:-:S04]  /*0910*/  IMAD.WIDE.U32 R10, P0, R11, R8, R10 ;  /* 0x000000080b0a7225 */ /* 0x000fc8000780000a */
[C---:B------:R-:W-:Y:S02]  /*0920*/  IMAD R9, R13.reuse, R8, RZ ;  /* 0x000000080d097224 */ /* 0x040fe400078e02ff */
[----:B------:R-:W-:-:S04]  /*0930*/  IMAD.HI.U32 R10, P1, R13, R15, R10 ;  /* 0x0000000f0d0a7227 */ /* 0x000fc8000782000a */
[----:B------:R-:W-:Y:S01]  /*0940*/  IMAD.HI.U32 R8, R13, R8, RZ ;  /* 0x000000080d087227 */ /* 0x000fe200078e00ff */
[----:B------:R-:W-:-:S03]  /*0950*/  IADD3 R10, P2, PT, R9, R10, RZ ;  /* 0x0000000a090a7210 */ /* 0x000fc60007f5e0ff */
[----:B------:R-:W-:Y:S02]  /*0960*/  IMAD.X R13, R8, 0x1, R13, P0 ;  /* 0x00000001080d7824 */ /* 0x000fe400000e060d */
[----:B------:R-:W-:-:S03]  /*0970*/  IMAD.HI.U32 R8, R10, R5, RZ ;  /* 0x000000050a087227 */ /* 0x000fc600078e00ff */
[----:B------:R-:W-:Y:S01]  /*0980*/  IADD3.X R12, PT, PT, RZ, RZ, R13, P2, P1 ;  /* 0x000000ffff0c7210 */ /* 0x000fe200017e240d */
[----:B------:R-:W-:Y:S02]  /*0990*/  IMAD.MOV.U32 R9, RZ, RZ, RZ ;  /* 0x000000ffff097224 */ /* 0x000fe400078e00ff */
[----:B------:R-:W-:-:S04]  /*09a0*/  IMAD.WIDE.U32 R8, R10, R7, R8 ;  /* 0x000000070a087225 */ /* 0x000fc800078e0008 */
[C---:B------:R-:W-:Y:S02]  /*09b0*/  IMAD R11, R12.reuse, R7, RZ ;  /* 0x000000070c0b7224 */ /* 0x040fe400078e02ff */
[----:B------:R-:W-:-:S04]  /*09c0*/  IMAD.HI.U32 R8, P0, R12, R5, R8 ;  /* 0x000000050c087227 */ /* 0x000fc80007800008 */
[----:B------:R-:W-:Y:S01]  /*09d0*/  IMAD.HI.U32 R12, R12, R7, RZ ;  /* 0x000000070c0c7227 */ /* 0x000fe200078e00ff */
[----:B------:R-:W-:-:S03]  /*09e0*/  IADD3 R11, P1, PT, R11, R8, RZ ;  /* 0x000000080b0b7210 */ /* 0x000fc60007f3e0ff */
[----:B------:R-:W-:-:S04]  /*09f0*/  IMAD.X R8, RZ, RZ, R12, P0 ;  /* 0x000000ffff087224 */ /* 0x000fc800000e060c */
[----:B------:R-:W-:Y:S02]  /*0a00*/  IMAD.X R13, RZ, RZ, R8, P1 ;  /* 0x000000ffff0d7224 */ /* 0x000fe400008e0608 */
[----:B------:R-:W-:-:S04]  /*0a10*/  IMAD.WIDE.U32 R8, R11, R16, RZ ;  /* 0x000000100b087225 */ /* 0x000fc800078e00ff */
[----:B------:R-:W-:Y:S01]  /*0a20*/  IMAD R10, R13, R16, R9 ;  /* 0x000000100d0a7224 */ /* 0x000fe200078e0209 */
[----:B------:R-:W-:-:S04]  /*0a30*/  IADD3 R9, P0, PT, -R8, R5, RZ ;  /* 0x0000000508097210 */ /* 0x000fc80007f1e1ff */
[-C--:B------:R-:W-:Y:S01]  /*0a40*/  IADD3 R5, P1, PT, -R16, R9.reuse, RZ ;  /* 0x0000000910057210 */ /* 0x080fe20007f3e1ff */
[----:B------:R-:W-:Y:S01]  /*0a50*/  IMAD.X R12, R7, 0x1, ~R10, P0 ;  /* 0x00000001070c7824 */ /* 0x000fe200000e0e0a */
[----:B------:R-:W-:Y:S02]  /*0a60*/  ISETP.GE.U32.AND P0, PT, R9, R16, PT ;  /* 0x000000100900720c */ /* 0x000fe40003f06070 */
[----:B------:R-:W-:Y:S02]  /*0a70*/  IADD3 R10, P2, PT, R11, 0x1, RZ ;  /* 0x000000010b0a7810 */ /* 0x000fe40007f5e0ff */
[C---:B------:R-:W-:Y:S02]  /*0a80*/  ISETP.GE.U32.AND.EX P0, PT, R12.reuse, RZ, PT, P0 ;  /* 0x000000ff0c00720c */ /* 0x040fe40003f06100 */
[----:B------:R-:W-:Y:S01]  /*0a90*/  IADD3.X R7, PT, PT, R12, -0x1, RZ, P1, !PT ;  /* 0xffffffff0c077810 */ /* 0x000fe20000ffe4ff */
[----:B------:R-:W-:Y:S01]  /*0aa0*/  IMAD.X R8, RZ, RZ, R13, P2 ;  /* 0x000000ffff087224 */ /* 0x000fe200010e060d */
[----:B------:R-:W-:-:S02]  /*0ab0*/  SEL R5, R5, R9, P0 ;  /* 0x0000000905057207 */ /* 0x000fc40000000000 */
[----:B------:R-:W-:Y:S02]  /*0ac0*/  SEL R10, R10, R11, P0 ;  /* 0x0000000b0a0a7207 */ /* 0x000fe40000000000 */
[----:B------:R-:W-:Y:S02]  /*0ad0*/  SEL R7, R7, R12, P0 ;  /* 0x0000000c07077207 */ /* 0x000fe40000000000 */
[----:B------:R-:W-:Y:S02]  /*0ae0*/  SEL R13, R8, R13, P0 ;  /* 0x0000000d080d7207 */ /* 0x000fe40000000000 */
[----:B------:R-:W-:Y:S02]  /*0af0*/  ISETP.GE.U32.AND P0, PT, R5, R16, PT ;  /* 0x000000100500720c */ /* 0x000fe40003f06070 */
[----:B------:R-:W-:Y:S02]  /*0b00*/  IADD3 R5, P2, PT, R10, 0x1, RZ ;  /* 0x000000010a057810 */ /* 0x000fe40007f5e0ff */
[----:B------:R-:W-:-:S02]  /*0b10*/  ISETP.NE.U32.AND P1, PT, R16, RZ, PT ;  /* 0x000000ff1000720c */ /* 0x000fc40003f25070 */
[----:B------:R-:W-:Y:S01]  /*0b20*/  ISETP.GE.U32.AND.EX P0, PT, R7, RZ, PT, P0 ;  /* 0x000000ff0700720c */ /* 0x000fe20003f06100 */
[----:B------:R-:W-:Y:S01]  /*0b30*/  IMAD.X R8, RZ, RZ, R13, P2 ;  /* 0x000000ffff087224 */ /* 0x000fe200010e060d */
[----:B------:R-:W-:Y:S01]  /*0b40*/  ISETP.NE.AND.EX P1, PT, RZ, RZ, PT, P1 ;  /* 0x000000ffff00720c */ /* 0x000fe20003f25310 */
[----:B------:R-:W-:Y:S01]  /*0b50*/  IMAD.MOV.U32 R7, RZ, RZ, 0x0 ;  /* 0x00000000ff077424 */ /* 0x000fe200078e00ff */
[----:B------:R-:W-:Y:S02]  /*0b60*/  SEL R5, R5, R10, P0 ;  /* 0x0000000a05057207 */ /* 0x000fe40000000000 */
[----:B------:R-:W-:Y:S02]  /*0b70*/  SEL R8, R8, R13, P0 ;  /* 0x0000000d08087207 */ /* 0x000fe40000000000 */
[----:B------:R-:W-:Y:S02]  /*0b80*/  SEL R5, R5, 0xffffffff, P1 ;  /* 0xffffffff05057807 */ /* 0x000fe40000800000 */
[----:B------:R-:W-:Y:S01]  /*0b90*/  SEL R8, R8, 0xffffffff, P1 ;  /* 0xffffffff08087807 */ /* 0x000fe20000800000 */
[----:B------:R-:W-:Y:S06]  /*0ba0*/  RET.REL.NODEC R6 `(_Z13gpu_copy_fullPfS_m) ;  /* 0xfffffff406147950 */ /* 0x000fec0003c3ffff */
.L_x_19:
        /* <DEDUP_REMOVED lines=13> */
.L_x_73:


//--------------------- .text._Z15gpu_copy_singlePfS_m --------------------------
	.section	.text._Z15gpu_copy_singlePfS_m,"ax",@progbits
	.align	128
        .global         _Z15gpu_copy_singlePfS_m
        .type           _Z15gpu_copy_singlePfS_m,@function
        .size           _Z15gpu_copy_singlePfS_m,(.L_x_74 - _Z15gpu_copy_singlePfS_m)
        .other          _Z15gpu_copy_singlePfS_m,@"STO_CUDA_ENTRY STV_DEFAULT"
_Z15gpu_copy_singlePfS_m:
.text._Z15gpu_copy_singlePfS_m:
[----:B------:R-:W-:Y:S01]  /*0000*/  LDC R1, c[0x0][0x37c] ;  /* 0x0000df00ff017b82 */ /* 0x000fe20000000800 */
[----:B------:R-:W0:Y:S07]  /*0010*/  S2R R16, SR_TID.X ;  /* 0x0000000000107919 */ /* 0x000e2e0000002100 */
[----:B------:R-:W1:Y:S01]  /*0020*/  LDC.64 R2, c[0x0][0x390] ;  /* 0x0000e400ff027b82 */ /* 0x000e620000000a00 */
[----:B------:R-:W2:Y:S01]  /*0030*/  LDCU UR12, c[0x0][0x360] ;  /* 0x00006c00ff0c77ac */ /* 0x000ea20008000800 */
[----:B-1----:R-:W-:-:S02]  /*0040*/  SHF.R.U64 R0, R2, 0x4, R3 ;  /* 0x0000000402007819 */ /* 0x002fc40000001203 */
[----:B------:R-:W-:Y:S02]  /*0050*/  SHF.R.U32.HI R2, RZ, 0x4, R3 ;  /* 0x00000004ff027819 */ /* 0x000fe40000011603 */
[----:B0-----:R-:W-:-:S04]  /*0060*/  ISETP.GT.U32.AND P0, PT, R0, R16, PT ;  /* 0x000000100000720c */ /* 0x001fc80003f04070 */
[----:B------:R-:W-:-:S13]  /*0070*/  ISETP.GT.U32.AND.EX P0, PT, R2, RZ, PT, P0 ;  /* 0x000000ff0200720c */ /* 0x000fda0003f04100 */
[----:B--2---:R-:W-:Y:S05]  /*0080*/  @!P0 EXIT ;  /* 0x000000000000894d */ /* 0x004fea0003800000 */
[----:B------:R-:W-:Y:S01]  /*0090*/  IADD3 R9, P1, PT, R16, UR12, RZ ;  /* 0x0000000c10097c10 */ /* 0x000fe2000ff3e0ff */
        /* <DEDUP_REMOVED lines=14> */
[----:B------:R-:W0:Y:S01]  /*0180*/  I2F.U32.RP R8, UR12 ;  /* 0x0000000c00087d06 */ /* 0x000e220008209000 */
[----:B------:R-:W-:-:S07]  /*0190*/  ISETP.NE.U32.AND P2, PT, RZ, UR12, PT ;  /* 0x0000000cff007c0c */ /* 0x000fce000bf45070 */
[----:B0-----:R-:W0:Y:S02]  /*01a0*/  MUFU.RCP R8, R8 ;  /* 0x0000000800087308 */ /* 0x001e240000001000 */
[----:B0-----:R-:W-:-:S06]  /*01b0*/  VIADD R6, R8, 0xffffffe ;  /* 0x0ffffffe08067836 */ /* 0x001fcc0000000000 */
[----:B------:R0:W1:Y:S02]  /*01c0*/  F2I.FTZ.U32.TRUNC.NTZ R7, R6 ;  /* 0x0000000600077305 */ /* 0x000064000021f000 */
[----:B0-----:R-:W-:Y:S02]  /*01d0*/  IMAD.MOV.U32 R6, RZ, RZ, RZ ;  /* 0x000000ffff067224 */ /* 0x001fe400078e00ff */
[----:B-1----:R-:W-:-:S04]  /*01e0*/  IMAD.MOV R9, RZ, RZ, -R7 ;  /* 0x000000ffff097224 */ /* 0x002fc800078e0a07 */
[----:B------:R-:W-:-:S04]  /*01f0*/  IMAD R9, R9, UR12, RZ ;  /* 0x0000000c09097c24 */ /* 0x000fc8000f8e02ff */
[----:B------:R-:W-:-:S04]  /*0200*/  IMAD.HI.U32 R10, R7, R9, R6 ;  /* 0x00000009070a7227 */ /* 0x000fc800078e0006 */
[----:B------:R-:W-:Y:S02]  /*0210*/  IMAD.MOV.U32 R7, RZ, RZ, RZ ;  /* 0x000000ffff077224 */ /* 0x000fe400078e00ff */
[----:B------:R-:W-:-:S04]  /*0220*/  IMAD.HI.U32 R6, R10, R5, RZ ;  /* 0x000000050a067227 */ /* 0x000fc800078e00ff */
[----:B------:R-:W-:-:S04]  /*0230*/  IMAD.MOV R10, RZ, RZ, -R6 ;  /* 0x000000ffff0a7224 */ /* 0x000fc800078e0a06 */
[----:B------:R-:W-:-:S05]  /*0240*/  IMAD R5, R10, UR12, R5 ;  /* 0x0000000c0a057c24 */ /* 0x000fca000f8e0205 */
[----:B------:R-:W-:-:S13]  /*0250*/  ISETP.GE.U32.AND P0, PT, R5, UR12, PT ;  /* 0x0000000c05007c0c */ /* 0x000fda000bf06070 */
[----:B------:R-:W-:Y:S02]  /*0260*/  @P0 VIADD R5, R5, -UR12 ;  /* 0x8000000c05050c36 */ /* 0x000fe40008000000 */
[----:B------:R-:W-:-:S03]  /*0270*/  @P0 VIADD R6, R6, 0x1 ;  /* 0x0000000106060836 */ /* 0x000fc60000000000 */
[----:B------:R-:W-:-:S13]  /*0280*/  ISETP.GE.U32.AND P1, PT, R5, UR12, PT ;  /* 0x0000000c05007c0c */ /* 0x000fda000bf26070 */
[----:B------:R-:W-:Y:S01]  /*0290*/  @P1 VIADD R6, R6, 0x1 ;  /* 0x0000000106061836 */ /* 0x000fe20000000000 */
[----:B------:R-:W-:Y:S01]  /*02a0*/  @!P2 LOP3.LUT R6, RZ, UR12, RZ, 0x33, !PT ;  /* 0x0000000cff06ac12 */ /* 0x000fe2000f8e33ff */
[----:B------:R-:W-:Y:S06]  /*02b0*/  BRA `(.L_x_22) ;  /* 0x0000000000107947 */ /* 0x000fec0003800000 */
.L_x_21:
[----:B------:R-:W-:-:S07]  /*02c0*/  MOV R6, 0x2e0 ;  /* 0x000002e000067802 */ /* 0x000fce0000000f00 */
[----:B------:R-:W-:Y:S05]  /*02d0*/  CALL.REL.NOINC `($__internal_1_$__cuda_sm20_div_u64) ;  /* 0x0000000400847944 */ /* 0x000fea0003c00000 */
[----:B------:R-:W-:Y:S02]  /*02e0*/  IMAD.MOV.U32 R6, RZ, RZ, R5 ;  /* 0x000000ffff067224 */ /* 0x000fe400078e0005 */
[----:B------:R-:W-:-:S07]  /*02f0*/  IMAD.MOV.U32 R7, RZ, RZ, R8 ;  /* 0x000000ffff077224 */ /* 0x000fce00078e0008 */
.L_x_22:
[----:B------:R-:W-:Y:S05]  /*0300*/  BSYNC.RECONVERGENT B0 ;  /* 0x0000000000007941 */ /* 0x000fea0003800200 */
.L_x_20:
        /* <DEDUP_REMOVED lines=16> */
.L_x_25:
[----:B0-----:R-:W-:-:S04]  /*0410*/  IADD3 R4, P1, PT, R12, UR6, RZ ;  /* 0x000000060c047c10 */ /* 0x001fc8000ff3e0ff */
[----:B------:R-:W-:-:S06]  /*0420*/  IADD3.X R5, PT, PT, R13, UR7, RZ, P1, !PT ;  /* 0x000000070d057c10 */ /* 0x000fcc0008ffe4ff */
[----:B------:R-:W2:Y:S01]  /*0430*/  LDG.E.128.STRONG.SYS R4, desc[UR14][R4.64] ;  /* 0x0000000e04047981 */ /* 0x000ea2000c1f5d00 */
[----:B------:R-:W-:Y:S01]  /*0440*/  IADD3 R8, P1, PT, R12, UR4, RZ ;  /* 0x000000040c087c10 */ /* 0x000fe2000ff3e0ff */
[----:B------:R-:W-:Y:S01]  /*0450*/  IMAD.U32 R15, RZ, RZ, UR12 ;  /* 0x0000000cff0f7e24 */ /* 0x000fe2000f8e00ff */
[----:B------:R-:W-:Y:S01]  /*0460*/  IADD3 R16, P3, PT, R16, UR12, RZ ;  /* 0x0000000c10107c10 */ /* 0x000fe2000ff7e0ff */
[----:B------:R-:W-:Y:S01]  /*0470*/  IMAD.U32 R14, RZ, RZ, UR12 ;  /* 0x0000000cff0e7e24 */ /* 0x000fe2000f8e00ff */
        /* <DEDUP_REMOVED lines=10> */
.L_x_24:
[----:B------:R-:W-:Y:S05]  /*0520*/  BSYNC.RECONVERGENT B0 ;  /* 0x0000000000007941 */ /* 0x000fea0003800200 */
.L_x_23:
[----:B------:R-:W-:Y:S05]  /*0530*/  @!P0 EXIT ;  /* 0x000000000000894d */ /* 0x000fea0003800000 */
[----:B------:R-:W1:Y:S01]  /*0540*/  LDCU.128 UR8, c[0x0][0x380] ;  /* 0x00007000ff0877ac */ /* 0x000e620008000c00 */
[----:B------:R-:W-:Y:S01]  /*0550*/  BSSY.RECONVERGENT B0, `(.L_x_26) ;  /* 0x0000038000007945 */ /* 0x000fe20003800200 */
[C---:B------:R-:W-:Y:S01]  /*0560*/  SHF.L.U64.HI R18, R16.reuse, 0x4, R3 ;  /* 0x0000000410127819 */ /* 0x040fe20000010203 */
[----:B------:R-:W-:Y:S01]  /*0570*/  IMAD.SHL.U32 R17, R16, 0x10, RZ ;  /* 0x0000001010117824 */ /* 0x000fe200078e00ff */
[----:B------:R-:W2:Y:S01]  /*0580*/  LDCU.128 UR16, c[0x0][0x380] ;  /* 0x00007000ff1077ac */ /* 0x000ea20008000c00 */
[----:B------:R-:W-:Y:S02]  /*0590*/  USHF.L.U32 UR5, UR12, 0x4, URZ ;  /* 0x000000040c057899 */ /* 0x000fe400080006ff */
[----:B------:R-:W-:Y:S01]  /*05a0*/  USHF.R.U32.HI UR13, URZ, 0x1b, UR12 ;  /* 0x0000001bff0d7899 */ /* 0x000fe2000801160c */
[----:B------:R-:W-:Y:S01]  /*05b0*/  UMOV UR4, URZ ;  /* 0x000000ff00047c82 */ /* 0x000fe20008000000 */
[----:B-1----:R-:W-:Y:S02]  /*05c0*/  UIMAD.WIDE.U32 UR6, UR12, 0x30, UR8 ;  /* 0x000000300c0678a5 */ /* 0x002fe4000f8e0008 */
[----:B------:R-:W-:-:S02]  /*05d0*/  UIMAD.WIDE.U32 UR8, UR12, 0x30, UR10 ;  /* 0x000000300c0878a5 */ /* 0x000fc4000f8e000a */
[----:B------:R-:W-:Y:S02]  /*05e0*/  USHF.L.U32 UR11, UR12, 0x5, URZ ;  /* 0x000000050c0b7899 */ /* 0x000fe400080006ff */
[----:B------:R-:W-:Y:S02]  /*05f0*/  USHF.R.U32.HI UR10, URZ, 0x1c, UR12 ;  /* 0x0000001cff0a7899 */ /* 0x000fe4000801160c */
[----:B--2---:R-:W-:Y:S02]  /*0600*/  UIADD3 UR23, UP0, UPT, UR5, UR16, URZ ;  /* 0x0000001005177290 */ /* 0x004fe4000ff1e0ff */
[----:B------:R-:W-:Y:S02]  /*0610*/  UIADD3 UR21, UP1, UPT, UR11, UR16, URZ ;  /* 0x000000100b157290 */ /* 0x000fe4000ff3e0ff */
[----:B------:R-:W-:Y:S02]  /*0620*/  UIADD3 UR5, UP2, UPT, UR5, UR18, URZ ;  /* 0x0000001205057290 */ /* 0x000fe4000ff5e0ff */
[----:B------:R-:W-:-:S02]  /*0630*/  UIADD3 UR11, UP3, UPT, UR11, UR18, URZ ;  /* 0x000000120b0b7290 */ /* 0x000fc4000ff7e0ff */
[----:B------:R-:W-:Y:S02]  /*0640*/  UIADD3.X UR24, UPT, UPT, UR10, UR17, URZ, UP0, !UPT ;  /* 0x000000110a187290 */ /* 0x000fe400087fe4ff */
[----:B------:R-:W-:Y:S02]  /*0650*/  UIADD3.X UR22, UPT, UPT, UR13, UR17, URZ, UP1, !UPT ;  /* 0x000000110d167290 */ /* 0x000fe40008ffe4ff */
[----:B------:R-:W-:Y:S02]  /*0660*/  UIADD3 UR20, UPT, UPT, UR7, UR4, URZ ;  /* 0x0000000407147290 */ /* 0x000fe4000fffe0ff */
[----:B------:R-:W-:Y:S02]  /*0670*/  UIADD3.X UR10, UPT, UPT, UR10, UR19, URZ, UP2, !UPT ;  /* 0x000000130a0a7290 */ /* 0x000fe400097fe4ff */
[----:B------:R-:W-:Y:S02]  /*0680*/  UIADD3.X UR13, UPT, UPT, UR13, UR19, URZ, UP3, !UPT ;  /* 0x000000130d0d7290 */ /* 0x000fe40009ffe4ff */
[----:B------:R-:W-:-:S12]  /*0690*/  UIADD3 UR4, UPT, UPT, UR4, UR9, URZ ;  /* 0x0000000904047290 */ /* 0x000fd8000fffe0ff */
.L_x_27:
[----:B0-2---:R-:W-:-:S04]  /*06a0*/  IADD3 R4, P0, PT, R17, UR18, RZ ;  /* 0x0000001211047c10 */ /* 0x005fc8000ff1e0ff */
[----:B------:R-:W-:-:S06]  /*06b0*/  IADD3.X R5, PT, PT, R18, UR19, RZ, P0, !PT ;  /* 0x0000001312057c10 */ /* 0x000fcc00087fe4ff */
[----:B------:R-:W2:Y:S01]  /*06c0*/  LDG.E.128.STRONG.SYS R4, desc[UR14][R4.64] ;  /* 0x0000000e04047981 */ /* 0x000ea2000c1f5d00 */
[C---:B------:R-:W-:Y:S02]  /*06d0*/  IADD3 R20, P0, PT, R17.reuse, UR16, RZ ;  /* 0x0000001011147c10 */ /* 0x040fe4000ff1e0ff */
[----:B------:R-:W-:Y:S02]  /*06e0*/  IADD3 R8, P1, PT, R17, UR5, RZ ;  /* 0x0000000511087c10 */ /* 0x000fe4000ff3e0ff */
[C---:B------:R-:W-:Y:S02]  /*06f0*/  IADD3.X R21, PT, PT, R18.reuse, UR17, RZ, P0, !PT ;  /* 0x0000001112157c10 */ /* 0x040fe400087fe4ff */
[----:B------:R-:W-:-:S03]  /*0700*/  IADD3.X R9, PT, PT, R18, UR10, RZ, P1, !PT ;  /* 0x0000000a12097c10 */ /* 0x000fc60008ffe4ff */
[----:B--2---:R0:W-:Y:S04]  /*0710*/  STG.E.128.STRONG.SYS desc[UR14][R20.64], R4 ;  /* 0x0000000414007986 */ /* 0x0041e8000c115d0e */
        /* <DEDUP_REMOVED lines=10> */
[----:B------:R-:W-:Y:S01]  /*07c0*/  IADD3.X R27, PT, PT, R18, UR4, RZ, P1, !PT ;  /* 0x00000004121b7c10 */ /* 0x000fe20008ffe4ff */
[----:B------:R-:W-:-:S02]  /*07d0*/  IMAD.U32 R19, RZ, RZ, UR12 ;  /* 0x0000000cff137e24 */ /* 0x000fc4000f8e00ff */
[----:B--2---:R2:W-:Y:S04]  /*07e0*/  STG.E.128.STRONG.SYS desc[UR14][R24.64], R12 ;  /* 0x0000000c18007986 */ /* 0x0045e8000c115d0e */
[----:B0-----:R-:W3:Y:S01]  /*07f0*/  LDG.E.128.STRONG.SYS R4, desc[UR14][R26.64] ;  /* 0x0000000e1a047981 */ /* 0x001ee2000c1f5d00 */
[----:B------:R-:W-:Y:S01]  /*0800*/  IADD3 R20, P0, PT, R17, UR6, RZ ;  /* 0x0000000611147c10 */ /* 0x000fe2000ff1e0ff */
[----:B-1----:R-:W-:Y:S02]  /*0810*/  IMAD.U32 R8, RZ, RZ, UR12 ;  /* 0x0000000cff087e24 */ /* 0x002fe4000f8e00ff */
[----:B------:R-:W-:Y:S01]  /*0820*/  IMAD.U32 R10, RZ, RZ, UR12 ;  /* 0x0000000cff0a7e24 */ /* 0x000fe2000f8e00ff */
[----:B------:R-:W-:Y:S01]  /*0830*/  IADD3.X R21, PT, PT, R18, UR20, RZ, P0, !PT ;  /* 0x0000001412157c10 */ /* 0x000fe200087fe4ff */
[----:B------:R-:W-:Y:S01]  /*0840*/  IMAD.U32 R9, RZ, RZ, UR12 ;  /* 0x0000000cff097e24 */ /* 0x000fe2000f8e00ff */
[----:B------:R-:W-:-:S02]  /*0850*/  LEA R16, P0, R19, R16, 0x2 ;  /* 0x0000001013107211 */ /* 0x000fc400078010ff */
[----:B------:R-:W-:Y:S02]  /*0860*/  LEA R17, P1, R10, R17, 0x6 ;  /* 0x000000110a117211 */ /* 0x000fe400078230ff */
[----:B------:R-:W-:Y:S02]  /*0870*/  LEA.HI.X R3, R8, R3, RZ, 0x2, P0 ;  /* 0x0000000308037211 */ /* 0x000fe400000f14ff */
[----:B------:R-:W-:Y:S02]  /*0880*/  ISETP.GE.U32.AND P0, PT, R16, R0, PT ;  /* 0x000000001000720c */ /* 0x000fe40003f06070 */
[----:B------:R-:W-:Y:S02]  /*0890*/  LEA.HI.X R18, R9, R18, RZ, 0x6, P1 ;  /* 0x0000001209127211 */ /* 0x000fe400008f34ff */
[----:B------:R-:W-:Y:S01]  /*08a0*/  ISETP.GE.U32.AND.EX P0, PT, R3, R2, PT, P0 ;  /* 0x000000020300720c */ /* 0x000fe20003f06100 */
[----:B---3--:R2:W-:-:S12]  /*08b0*/  STG.E.128.STRONG.SYS desc[UR14][R20.64], R4 ;  /* 0x0000000414007986 */ /* 0x0085d8000c115d0e */
[----:B------:R-:W-:Y:S05]  /*08c0*/  @!P0 BRA `(.L_x_27) ;  /* 0xfffffffc00748947 */ /* 0x000fea000383ffff */
[----:B------:R-:W-:Y:S05]  /*08d0*/  BSYNC.RECONVERGENT B0 ;  /* 0x0000000000007941 */ /* 0x000fea0003800200 */
.L_x_26:
[----:B------:R-:W-:Y:S05]  /*08e0*/  EXIT ;  /* 0x000000000000794d */ /* 0x000fea0003800000 */
        .weak           $__internal_1_$__cuda_sm20_div_u64
        .type           $__internal_1_$__cuda_sm20_div_u64,@function
        .size           $__internal_1_$__cuda_sm20_div_u64,(.L_x_74 - $__internal_1_$__cuda_sm20_div_u64)
$__internal_1_$__cuda_sm20_div_u64:
[----:B------:R-:W-:Y:S01]  /*08f0*/  UMOV UR4, UR12 ;  /* 0x0000000c00047c82 */ /* 0x000fe20008000000 */
[----:B------:R-:W-:Y:S02]  /*0900*/  UMOV UR5, URZ ;  /* 0x000000ff00057c82 */ /* 0x000fe40008000000 */
[----:B------:R-:W0:Y:S08]  /*0910*/  I2F.U64.RP R12, UR4 ;  /* 0x00000004000c7d12 */ /* 0x000e300008309000 */
[----:B0-----:R-:W0:Y:S02]  /*0920*/  MUFU.RCP R12, R12 ;  /* 0x0000000c000c7308 */ /* 0x001e240000001000 */
[----:B0-----:R-:W-:-:S06]  /*0930*/  VIADD R8, R12, 0x1ffffffe ;  /* 0x1ffffffe0c087836 */ /* 0x001fcc0000000000 */
[----:B------:R-:W0:Y:S02]  /*0940*/  F2I.U64.TRUNC R8, R8 ;  /* 0x0000000800087311 */ /* 0x000e24000020d800 */
[----:B0-----:R-:W-:-:S04]  /*0950*/  IMAD.WIDE.U32 R10, R8, UR12, RZ ;  /* 0x0000000c080a7c25 */ /* 0x001fc8000f8e00ff */
[----:B------:R-:W-:Y:S01]  /*0960*/  IMAD R11, R9, UR12, R11 ;  /* 0x0000000c090b7c24 */ /* 0x000fe2000f8e020b */
        /* <DEDUP_REMOVED lines=10> */
[----:B------:R-:W-:Y:S01]  /*0a10*/  IMAD.WIDE.U32 R8, R11, UR12, RZ ;  /* 0x0000000c0b087c25 */ /* 0x000fe2000f8e00ff */
[----:B------:R-:W-:Y:S02]  /*0a20*/  IADD3.X R13, PT, PT, RZ, RZ, R10, P2, P1 ;  /* 0x000000ffff0d7210 */ /* 0x000fe400017e240a */
[----:B------:R-:W-:-:S03]  /*0a30*/  IADD3 R15, P0, PT, RZ, -R8, RZ ;  /* 0x80000008ff0f7210 */ /* 0x000fc60007f1e0ff */
[----:B------:R-:W-:Y:S02]  /*0a40*/  IMAD R8, R13, UR12, R9 ;  /* 0x0000000c0d087c24 */ /* 0x000fe4000f8e0209 */
        /* <DEDUP_REMOVED lines=18> */
[----:B------:R-:W-:-:S04]  /*0b70*/  IMAD.WIDE.U32 R8, R10, UR12, RZ ;  /* 0x0000000c0a087c25 */ /* 0x000fc8000f8e00ff */
[----:B------:R-:W-:Y:S01]  /*0b80*/  IMAD R12, R11, UR12, R9 ;  /* 0x0000000c0b0c7c24 */ /* 0x000fe2000f8e0209 */
[----:B------:R-:W-:Y:S02]  /*0b90*/  IADD3 R14, P0, PT, -R8, R5, RZ ;  /* 0x00000005080e7210 */ /* 0x000fe40007f1e1ff */
[----:B------:R-:W-:-:S03]  /*0ba0*/  IADD3 R5, P2, PT, R10, 0x1, RZ ;  /* 0x000000010a057810 */ /* 0x000fc60007f5e0ff */
[----:B------:R-:W-:Y:S01]  /*0bb0*/  IMAD.X R12, R7, 0x1, ~R12, P0 ;  /* 0x00000001070c7824 */ /* 0x000fe200000e0e0c */
[C---:B------:R-:W-:Y:S01]  /*0bc0*/  ISETP.GE.U32.AND P0, PT, R14.reuse, UR12, PT ;  /* 0x0000000c0e007c0c */ /* 0x040fe2000bf06070 */
[----:B------:R-:W-:Y:S01]  /*0bd0*/  IMAD.X R8, RZ, RZ, R11, P2 ;  /* 0x000000ffff087224 */ /* 0x000fe200010e060b */
[----:B------:R-:W-:Y:S02]  /*0be0*/  IADD3 R7, P1, PT, R14, -UR12, RZ ;  /* 0x8000000c0e077c10 */ /* 0x000fe4000ff3e0ff */
[C---:B------:R-:W-:Y:S02]  /*0bf0*/  ISETP.GE.U32.AND.EX P0, PT, R12.reuse, RZ, PT, P0 ;  /* 0x000000ff0c00720c */ /* 0x040fe40003f06100 */
[----:B------:R-:W-:Y:S02]  /*0c00*/  IADD3.X R9, PT, PT, R12, -0x1, RZ, P1, !PT ;  /* 0xffffffff0c097810 */ /* 0x000fe40000ffe4ff */
[----:B------:R-:W-:Y:S02]  /*0c10*/  SEL R10, R5, R10, P0 ;  /* 0x0000000a050a7207 */ /* 0x000fe40000000000 */
[----:B------:R-:W-:-:S02]  /*0c20*/  SEL R7, R7, R14, P0 ;  /* 0x0000000e07077207 */ /* 0x000fc40000000000 */
[----:B------:R-:W-:Y:S02]  /*0c30*/  SEL R11, R8, R11, P0 ;  /* 0x0000000b080b7207 */ /* 0x000fe40000000000 */
[----:B------:R-:W-:Y:S02]  /*0c40*/  IADD3 R5, P2, PT, R10, 0x1, RZ ;  /* 0x000000010a057810 */ /* 0x000fe40007f5e0ff */
[----:B------:R-:W-:Y:S02]  /*0c50*/  SEL R9, R9, R12, P0 ;  /* 0x0000000c09097207 */ /* 0x000fe40000000000 */
[----:B------:R-:W-:Y:S01]  /*0c60*/  ISETP.GE.U32.AND P0, PT, R7, UR12, PT ;  /* 0x0000000c07007c0c */ /* 0x000fe2000bf06070 */
[----:B------:R-:W-:Y:S01]  /*0c70*/  IMAD.X R8, RZ, RZ, R11, P2 ;  /* 0x000000ffff087224 */ /* 0x000fe200010e060b */
[----:B------:R-:W-:Y:S01]  /*0c80*/  ISETP.NE.U32.AND P1, PT, RZ, UR12, PT ;  /* 0x0000000cff007c0c */ /* 0x000fe2000bf25070 */
[----:B------:R-:W-:Y:S01]  /*0c90*/  IMAD.MOV.U32 R7, RZ, RZ, 0x0 ;  /* 0x00000000ff077424 */ /* 0x000fe200078e00ff */
[----:B------:R-:W-:-:S02]  /*0ca0*/  ISETP.GE.U32.AND.EX P0, PT, R9, RZ, PT, P0 ;  /* 0x000000ff0900720c */ /* 0x000fc40003f06100 */
[----:B------:R-:W-:Y:S02]  /*0cb0*/  ISETP.NE.AND.EX P1, PT, RZ, RZ, PT, P1 ;  /* 0x000000ffff00720c */ /* 0x000fe40003f25310 */
[----:B------:R-:W-:Y:S02]  /*0cc0*/  SEL R5, R5, R10, P0 ;  /* 0x0000000a05057207 */ /* 0x000fe40000000000 */
[----:B------:R-:W-:Y:S02]  /*0cd0*/  SEL R8, R8, R11, P0 ;  /* 0x0000000b08087207 */ /* 0x000fe40000000000 */
[----:B------:R-:W-:Y:S02]  /*0ce0*/  SEL R5, R5, 0xffffffff, P1 ;  /* 0xffffffff05057807 */ /* 0x000fe40000800000 */
[----:B------:R-:W-:Y:S01]  /*0cf0*/  SEL R8, R8, 0xffffffff, P1 ;  /* 0xffffffff08087807 */ /* 0x000fe20000800000 */
[----:B------:R-:W-:Y:S06]  /*0d00*/  RET.REL.NODEC R6 `(_Z15gpu_copy_singlePfS_m) ;  /* 0xfffffff006bc7950 */ /* 0x000fec0003c3ffff */
.L_x_28:
        /* <DEDUP_REMOVED lines=15> */
.L_x_74:


//--------------------- .text._Z22gpu_copy_single_nopackPfS_m --------------------------
	.section	.text._Z22gpu_copy_single_nopackPfS_m,"ax",@progbits
	.align	128
        .global         _Z22gpu_copy_single_nopackPfS_m
        .type           _Z22gpu_copy_single_nopackPfS_m,@function
        .size           _Z22gpu_copy_single_nopackPfS_m,(.L_x_75 - _Z22gpu_copy_single_nopackPfS_m)
        .other          _Z22gpu_copy_single_nopackPfS_m,@"STO_CUDA_ENTRY STV_DEFAULT"
_Z22gpu_copy_single_nopackPfS_m:
.text._Z22gpu_copy_single_nopackPfS_m:
        /* <DEDUP_REMOVED lines=44> */
.L_x_30:
[----:B------:R-:W-:-:S07]  /*02c0*/  MOV R6, 0x2e0 ;  /* 0x000002e000067802 */ /* 0x000fce0000000f00 */
[----:B------:R-:W-:Y:S05]  /*02d0*/  CALL.REL.NOINC `($__internal_2_$__cuda_sm20_div_u64) ;  /* 0x0000000400847944 */ /* 0x000fea0003c00000 */
[----:B------:R-:W-:Y:S02]  /*02e0*/  IMAD.MOV.U32 R6, RZ, RZ, R5 ;  /* 0x000000ffff067224 */ /* 0x000fe400078e0005 */
[----:B------:R-:W-:-:S07]  /*02f0*/  IMAD.MOV.U32 R7, RZ, RZ, R8 ;  /* 0x000000ffff077224 */ /* 0x000fce00078e0008 */
.L_x_31:
[----:B------:R-:W-:Y:S05]  /*0300*/  BSYNC.RECONVERGENT B0 ;  /* 0x0000000000007941 */ /* 0x000fea0003800200 */
.L_x_29:
        /* <DEDUP_REMOVED lines=16> */
.L_x_34:
[----:B0-----:R-:W-:-:S04]  /*0410*/  IADD3 R4, P1, PT, R12, UR6, RZ ;  /* 0x000000060c047c10 */ /* 0x001fc8000ff3e0ff */
[----:B------:R-:W-:-:S06]  /*0420*/  IADD3.X R5, PT, PT, R13, UR7, RZ, P1, !PT ;  /* 0x000000070d057c10 */ /* 0x000fcc0008ffe4ff */
[----:B------:R-:W2:Y:S01]  /*0430*/  LDG.E.128 R4, desc[UR14][R4.64] ;  /* 0x0000000e04047981 */ /* 0x000ea2000c1e1d00 */
        /* <DEDUP_REMOVED lines=12> */
[----:B--2---:R0:W-:-:S12]  /*0500*/  STG.E.128 desc[UR14][R8.64], R4 ;  /* 0x0000000408007986 */ /* 0x0041d8000c101d0e */
[----:B------:R-:W-:Y:S05]  /*0510*/  @P1 BRA `(.L_x_34) ;  /* 0xfffffffc00bc1947 */ /* 0x000fea000383ffff */
.L_x_33:
[----:B------:R-:W-:Y:S05]  /*0520*/  BSYNC.RECONVERGENT B0 ;  /* 0x0000000000007941 */ /* 0x000fea0003800200 */
.L_x_32:
        /* <DEDUP_REMOVED lines=23> */
.L_x_36:
[----:B0-2---:R-:W-:-:S04]  /*06a0*/  IADD3 R4, P0, PT, R17, UR18, RZ ;  /* 0x0000001211047c10 */ /* 0x005fc8000ff1e0ff */
[----:B------:R-:W-:-:S06]  /*06b0*/  IADD3.X R5, PT, PT, R18, UR19, RZ, P0, !PT ;  /* 0x0000001312057c10 */ /* 0x000fcc00087fe4ff */
[----:B------:R-:W2:Y:S01]  /*06c0*/  LDG.E.128 R4, desc[UR14][R4.64] ;  /* 0x0000000e04047981 */ /* 0x000ea2000c1e1d00 */
[C---:B------:R-:W-:Y:S02]  /*06d0*/  IADD3 R20, P0, PT, R17.reuse, UR16, RZ ;  /* 0x0000001011147c10 */ /* 0x040fe4000ff1e0ff */
[----:B------:R-:W-:Y:S02]  /*06e0*/  IADD3 R8, P1, PT, R17, UR5, RZ ;  /* 0x0000000511087c10 */ /* 0x000fe4000ff3e0ff */
[C---:B------:R-:W-:Y:S02]  /*06f0*/  IADD3.X R21, PT, PT, R18.reuse, UR17, RZ, P0, !PT ;  /* 0x0000001112157c10 */ /* 0x040fe400087fe4ff */
[----:B------:R-:W-:-:S03]  /*0700*/  IADD3.X R9, PT, PT, R18, UR10, RZ, P1, !PT ;  /* 0x0000000a12097c10 */ /* 0x000fc60008ffe4ff */
[----:B--2---:R0:W-:Y:S04]  /*0710*/  STG.E.128 desc[UR14][R20.64], R4 ;  /* 0x0000000414007986 */ /* 0x0041e8000c101d0e */
        /* <DEDUP_REMOVED lines=10> */
[----:B------:R-:W-:Y:S01]  /*07c0*/  IADD3.X R27, PT, PT, R18, UR4, RZ, P1, !PT ;  /* 0x00000004121b7c10 */ /* 0x000fe20008ffe4ff */
[----:B------:R-:W-:-:S02]  /*07d0*/  IMAD.U32 R19, RZ, RZ, UR12 ;  /* 0x0000000cff137e24 */ /* 0x000fc4000f8e00ff */
[----:B--2---:R2:W-:Y:S04]  /*07e0*/  STG.E.128 desc[UR14][R24.64], R12 ;  /* 0x0000000c18007986 */ /* 0x0045e8000c101d0e */
[----:B0-----:R-:W3:Y:S01]  /*07f0*/  LDG.E.128 R4, desc[UR14][R26.64] ;  /* 0x0000000e1a047981 */ /* 0x001ee2000c1e1d00 */
        /* <DEDUP_REMOVED lines=11> */
[----:B---3--:R2:W-:-:S12]  /*08b0*/  STG.E.128 desc[UR14][R20.64], R4 ;  /* 0x0000000414007986 */ /* 0x0085d8000c101d0e */
[----:B------:R-:W-:Y:S05]  /*08c0*/  @!P0 BRA `(.L_x_36) ;  /* 0xfffffffc00748947 */ /* 0x000fea000383ffff */
[----:B------:R-:W-:Y:S05]  /*08d0*/  BSYNC.RECONVERGENT B0 ;  /* 0x0000000000007941 */ /* 0x000fea0003800200 */
.L_x_35:
[----:B------:R-:W-:Y:S05]  /*08e0*/  EXIT ;  /* 0x000000000000794d */ /* 0x000fea0003800000 */
        .weak           $__internal_2_$__cuda_sm20_div_u64
        .type           $__internal_2_$__cuda_sm20_div_u64,@function
        .size           $__internal_2_$__cuda_sm20_div_u64,(.L_x_75 - $__internal_2_$__cuda_sm20_div_u64)
$__internal_2_$__cuda_sm20_div_u64:
        /* <DEDUP_REMOVED lines=65> */
[----:B------:R-:W-:Y:S06]  /*0d00*/  RET.REL.NODEC R6 `(_Z22gpu_copy_single_nopackPfS_m) ;  /* 0xfffffff006bc7950 */ /* 0x000fec0003c3ffff */
.L_x_37:
        /* <DEDUP_REMOVED lines=15> */
.L_x_75:


//--------------------- .text._Z13gpu_copy_dualPfS_S_S_m --------------------------
	.section	.text._Z13gpu_copy_dualPfS_S_S_m,"ax",@progbits
	.align	128
        .global         _Z13gpu_copy_dualPfS_S_S_m
        .type           _Z13gpu_copy_dualPfS_S_S_m,@function
        .size           _Z13gpu_copy_dualPfS_S_S_m,(.L_x_76 - _Z13gpu_copy_dualPfS_S_S_m)
        .other          _Z13gpu_copy_dualPfS_S_S_m,@"STO_CUDA_ENTRY STV_DEFAULT"
_Z13gpu_copy_dualPfS_S_S_m:
.text._Z13gpu_copy_dualPfS_S_S_m:
[----:B------:R-:W-:Y:S01]  /*0000*/  LDC R1, c[0x0][0x37c] ;  /* 0x0000df00ff017b82 */ /* 0x000fe20000000800 */
[----:B------:R-:W0:Y:S07]  /*0010*/  S2R R16, SR_TID.X ;  /* 0x0000000000107919 */ /* 0x000e2e0000002100 */
[----:B------:R-:W1:Y:S01]  /*0020*/  LDC.64 R2, c[0x0][0x3a0] ;  /* 0x0000e800ff027b82 */ /* 0x000e620000000a00 */
[----:B------:R-:W2:Y:S01]  /*0030*/  LDCU.128 UR8, c[0x0][0x380] ;  /* 0x00007000ff0877ac */ /* 0x000ea20008000c00 */
[----:B------:R-:W3:Y:S06]  /*0040*/  LDCU UR12, c[0x0][0x360] ;  /* 0x00006c00ff0c77ac */ /* 0x000eec0008000800 */
[----:B------:R-:W4:Y:S01]  /*0050*/  S2UR UR4, SR_CTAID.X ;  /* 0x00000000000479c3 */ /* 0x000f220000002500 */
[----:B-1----:R-:W-:-:S02]  /*0060*/  SHF.R.U64 R0, R2, 0x4, R3 ;  /* 0x0000000402007819 */ /* 0x002fc40000001203 */
[----:B------:R-:W-:Y:S02]  /*0070*/  SHF.R.U32.HI R2, RZ, 0x4, R3 ;  /* 0x00000004ff027819 */ /* 0x000fe40000011603 */
[----:B0-----:R-:W-:Y:S01]  /*0080*/  ISETP.GT.U32.AND P0, PT, R0, R16, PT ;  /* 0x000000100000720c */ /* 0x001fe20003f04070 */
[----:B----4-:R-:W-:-:S03]  /*0090*/  UISETP.NE.AND UP0, UPT, UR4, URZ, UPT ;  /* 0x000000ff0400728c */ /* 0x010fc6000bf05270 */
[----:B------:R-:W-:-:S08]  /*00a0*/  ISETP.GT.U32.AND.EX P0, PT, R2, RZ, PT, P0 ;  /* 0x000000ff0200720c */ /* 0x000fd00003f04100 */
[----:B--2---:R-:W0:Y:S01]  /*00b0*/  @UP0 LDCU UR8, c[0x0][0x390] ;  /* 0x00007200ff0807ac */ /* 0x004e220008000800 */
[----:B------:R-:W1:Y:S01]  /*00c0*/  @UP0 LDCU UR9, c[0x0][0x394] ;  /* 0x00007280ff0907ac */ /* 0x000e620008000800 */
[----:B------:R-:W2:Y:S01]  /*00d0*/  @UP0 LDCU UR10, c[0x0][0x398] ;  /* 0x00007300ff0a07ac */ /* 0x000ea20008000800 */
[----:B------:R-:W4:Y:S02]  /*00e0*/  @UP0 LDCU UR11, c[0x0][0x39c] ;  /* 0x00007380ff0b07ac */ /* 0x000f240008000800 */
[----:B01234-:R-:W-:Y:S05]  /*00f0*/  @!P0 EXIT ;  /* 0x000000000000894d */ /* 0x01ffea0003800000 */
        /* <DEDUP_REMOVED lines=35> */
.L_x_39:
[----:B------:R-:W-:-:S07]  /*0330*/  MOV R6, 0x350 ;  /* 0x0000035000067802 */ /* 0x000fce0000000f00 */
[----:B------:R-:W-:Y:S05]  /*0340*/  CALL.REL.NOINC `($__internal_3_$__cuda_sm20_div_u64) ;  /* 0x0000000400787944 */ /* 0x000fea0003c00000 */
[----:B------:R-:W-:Y:S02]  /*0350*/  IMAD.MOV.U32 R6, RZ, RZ, R5 ;  /* 0x000000ffff067224 */ /* 0x000fe400078e0005 */
[----:B------:R-:W-:-:S07]  /*0360*/  IMAD.MOV.U32 R7, RZ, RZ, R8 ;  /* 0x000000ffff077224 */ /* 0x000fce00078e0008 */
.L_x_40:
[----:B------:R-:W-:Y:S05]  /*0370*/  BSYNC.RECONVERGENT B0 ;  /* 0x0000000000007941 */ /* 0x000fea0003800200 */
.L_x_38:
[----:B------:R-:W-:Y:S01]  /*0380*/  IADD3 R4, P0, PT, R6, R4, RZ ;  /* 0x0000000406047210 */ /* 0x000fe20007f1e0ff */
[----:B------:R-:W0:Y:S01]  /*0390*/  LDCU.64 UR16, c[0x0][0x358] ;  /* 0x00006b00ff1077ac */ /* 0x000e220008000a00 */
[----:B------:R-:W-:Y:S02]  /*03a0*/  BSSY.RECONVERGENT B0, `(.L_x_41) ;  /* 0x000001e000007945 */ /* 0x000fe40003800200 */
[C---:B------:R-:W-:Y:S01]  /*03b0*/  LOP3.LUT R5, R4.reuse, 0x3, RZ, 0xc0, !PT ;  /* 0x0000000304057812 */ /* 0x040fe200078ec0ff */
[----:B------:R-:W-:Y:S01]  /*03c0*/  IMAD.X R6, RZ, RZ, R7, P0 ;  /* 0x000000ffff067224 */ /* 0x000fe200000e0607 */
[----:B------:R-:W-:Y:S02]  /*03d0*/  ISETP.GE.U32.AND P0, PT, R4, 0x3, PT ;  /* 0x000000030400780c */ /* 0x000fe40003f06070 */
[----:B------:R-:W-:Y:S02]  /*03e0*/  ISETP.NE.U32.AND P1, PT, R5, 0x3, PT ;  /* 0x000000030500780c */ /* 0x000fe40003f25070 */
[----:B------:R-:W-:-:S02]  /*03f0*/  ISETP.GE.U32.AND.EX P0, PT, R6, RZ, PT, P0 ;  /* 0x000000ff0600720c */ /* 0x000fc40003f06100 */
[----:B------:R-:W-:-:S13]  /*0400*/  ISETP.NE.AND.EX P1, PT, RZ, RZ, PT, P1 ;  /* 0x000000ffff00720c */ /* 0x000fda0003f25310 */
[----:B0-----:R-:W-:Y:S05]  /*0410*/  @!P1 BRA `(.L_x_42) ;  /* 0x0000000000589947 */ /* 0x001fea0003800000 */
[----:B------:R-:W-:Y:S01]  /*0420*/  VIADD R10, R4, 0x1 ;  /* 0x00000001040a7836 */ /* 0x000fe20000000000 */
[C---:B------:R-:W-:Y:S01]  /*0430*/  SHF.L.U64.HI R13, R16.reuse, 0x4, R3 ;  /* 0x00000004100d7819 */ /* 0x040fe20000010203 */
[----:B------:R-:W-:Y:S02]  /*0440*/  IMAD.SHL.U32 R12, R16, 0x10, RZ ;  /* 0x00000010100c7824 */ /* 0x000fe400078e00ff */
[----:B------:R-:W-:Y:S01]  /*0450*/  IMAD.MOV.U32 R11, RZ, RZ, RZ ;  /* 0x000000ffff0b7224 */ /* 0x000fe200078e00ff */
[----:B------:R-:W-:-:S07]  /*0460*/  LOP3.LUT R10, R10, 0x3, RZ, 0xc0, !PT ;  /* 0x000000030a0a7812 */ /* 0x000fce00078ec0ff */
.L_x_43:
        /* <DEDUP_REMOVED lines=17> */
.L_x_42:
[----:B------:R-:W-:Y:S05]  /*0580*/  BSYNC.RECONVERGENT B0 ;  /* 0x0000000000007941 */ /* 0x000fea0003800200 */
.L_x_41:
[----:B------:R-:W-:Y:S05]  /*0590*/  @!P0 EXIT ;  /* 0x000000000000894d */ /* 0x000fea0003800000 */
[----:B------:R-:W-:Y:S01]  /*05a0*/  USHF.L.U32 UR5, UR12, 0x4, URZ ;  /* 0x000000040c057899 */ /* 0x000fe200080006ff */
[----:B------:R-:W-:Y:S01]  /*05b0*/  BSSY.RECONVERGENT B0, `(.L_x_44) ;  /* 0x0000036000007945 */ /* 0x000fe20003800200 */
[----:B------:R-:W-:Y:S01]  /*05c0*/  USHF.L.U32 UR14, UR12, 0x5, URZ ;  /* 0x000000050c0e7899 */ /* 0x000fe200080006ff */
[C---:B------:R-:W-:Y:S01]  /*05d0*/  SHF.L.U64.HI R18, R16.reuse, 0x4, R3 ;  /* 0x0000000410127819 */ /* 0x040fe20000010203 */
[----:B------:R-:W-:Y:S01]  /*05e0*/  USHF.R.U32.HI UR13, URZ, 0x1c, UR12 ;  /* 0x0000001cff0d7899 */ /* 0x000fe2000801160c */
[----:B------:R-:W-:Y:S01]  /*05f0*/  IMAD.SHL.U32 R17, R16, 0x10, RZ ;  /* 0x0000001010117824 */ /* 0x000fe200078e00ff */
[----:B------:R-:W-:Y:S02]  /*0600*/  USHF.R.U32.HI UR15, URZ, 0x1b, UR12 ;  /* 0x0000001bff0f7899 */ /* 0x000fe4000801160c */
[----:B------:R-:W-:Y:S02]  /*0610*/  UIADD3 UR21, UP0, UPT, UR5, UR8, URZ ;  /* 0x0000000805157290 */ /* 0x000fe4000ff1e0ff */
[----:B------:R-:W-:-:S02]  /*0620*/  UIADD3 UR19, UP1, UPT, UR14, UR8, URZ ;  /* 0x000000080e137290 */ /* 0x000fc4000ff3e0ff */
[----:B------:R-:W-:Y:S02]  /*0630*/  UIMAD.WIDE.U32 UR24, UR12, 0x30, UR10 ;  /* 0x000000300c1878a5 */ /* 0x000fe4000f8e000a */
[----:B------:R-:W-:Y:S02]  /*0640*/  UIMAD.WIDE.U32 UR6, UR12, 0x30, UR8 ;  /* 0x000000300c0678a5 */ /* 0x000fe4000f8e0008 */
[----:B------:R-:W-:Y:S02]  /*0650*/  UIADD3 UR5, UP2, UPT, UR5, UR10, URZ ;  /* 0x0000000a05057290 */ /* 0x000fe4000ff5e0ff */
[----:B------:R-:W-:Y:S01]  /*0660*/  UIADD3 UR14, UP3, UPT, UR14, UR10, URZ ;  /* 0x0000000a0e0e7290 */ /* 0x000fe2000ff7e0ff */
[----:B------:R-:W-:Y:S01]  /*0670*/  UMOV UR4, URZ ;  /* 0x000000ff00047c82 */ /* 0x000fe20008000000 */
[----:B------:R-:W-:Y:S02]  /*0680*/  UIADD3.X UR22, UPT, UPT, UR13, UR9, URZ, UP0, !UPT ;  /* 0x000000090d167290 */ /* 0x000fe400087fe4ff */
[----:B------:R-:W-:-:S02]  /*0690*/  UIADD3.X UR20, UPT, UPT, UR15, UR9, URZ, UP1, !UPT ;  /* 0x000000090f147290 */ /* 0x000fc40008ffe4ff */
[----:B------:R-:W-:Y:S02]  /*06a0*/  UIADD3 UR18, UPT, UPT, UR4, UR25, URZ ;  /* 0x0000001904127290 */ /* 0x000fe4000fffe0ff */
[----:B------:R-:W-:Y:S02]  /*06b0*/  UIADD3.X UR13, UPT, UPT, UR13, UR11, URZ, UP2, !UPT ;  /* 0x0000000b0d0d7290 */ /* 0x000fe400097fe4ff */
[----:B------:R-:W-:Y:S02]  /*06c0*/  UIADD3.X UR15, UPT, UPT, UR15, UR11, URZ, UP3, !UPT ;  /* 0x0000000b0f0f7290 */ /* 0x000fe40009ffe4ff */
[----:B------:R-:W-:-:S12]  /*06d0*/  UIADD3 UR4, UPT, UPT, UR7, UR4, URZ ;  /* 0x0000000407047290 */ /* 0x000fd8000fffe0ff */
.L_x_45:
        /* <DEDUP_REMOVED lines=19> */
[----:B------:R-:W-:-:S02]  /*0810*/  UIMAD UR6, UR12, 0x30, UR8 ;  /* 0x000000300c0678a4 */ /* 0x000fc4000f8e0208 */
[----:B--2---:R2:W-:Y:S04]  /*0820*/  STG.E.128.STRONG.SYS desc[UR16][R24.64], R12 ;  /* 0x0000000c18007986 */ /* 0x0045e8000c115d10 */
[----:B0-----:R-:W3:Y:S01]  /*0830*/  LDG.E.128.STRONG.SYS R4, desc[UR16][R26.64] ;  /* 0x000000101a047981 */ /* 0x001ee2000c1f5d00 */
[----:B------:R-:W-:Y:S01]  /*0840*/  IADD3 R20, P0, PT, R17, UR6, RZ ;  /* 0x0000000611147c10 */ /* 0x000fe2000ff1e0ff */
[----:B-1----:R-:W-:Y:S02]  /*0850*/  IMAD.U32 R9, RZ, RZ, UR12 ;  /* 0x0000000cff097e24 */ /* 0x002fe4000f8e00ff */
[----:B------:R-:W-:Y:S01]  /*0860*/  IMAD.U32 R8, RZ, RZ, UR12 ;  /* 0x0000000cff087e24 */ /* 0x000fe2000f8e00ff */
[----:B------:R-:W-:Y:S01]  /*0870*/  IADD3.X R21, PT, PT, R18, UR4, RZ, P0, !PT ;  /* 0x0000000412157c10 */ /* 0x000fe200087fe4ff */
[----:B------:R-:W-:Y:S01]  /*0880*/  IMAD.U32 R10, RZ, RZ, UR12 ;  /* 0x0000000cff0a7e24 */ /* 0x000fe2000f8e00ff */
[----:B------:R-:W-:-:S04]  /*0890*/  LEA R16, P0, R9, R16, 0x2 ;  /* 0x0000001009107211 */ /* 0x000fc800078010ff */
[----:B------:R-:W-:Y:S02]  /*08a0*/  LEA.HI.X R3, R8, R3, RZ, 0x2, P0 ;  /* 0x0000000308037211 */ /* 0x000fe400000f14ff */
[----:B------:R-:W-:Y:S02]  /*08b0*/  ISETP.GE.U32.AND P0, PT, R16, R0, PT ;  /* 0x000000001000720c */ /* 0x000fe40003f06070 */
[----:B------:R-:W-:Y:S02]  /*08c0*/  LEA R17, P1, R10, R17, 0x6 ;  /* 0x000000110a117211 */ /* 0x000fe400078230ff */
[----:B------:R-:W-:Y:S02]  /*08d0*/  ISETP.GE.U32.AND.EX P0, PT, R3, R2, PT, P0 ;  /* 0x000000020300720c */ /* 0x000fe40003f06100 */
[----:B------:R-:W-:Y:S01]  /*08e0*/  LEA.HI.X R18, R9, R18, RZ, 0x6, P1 ;  /* 0x0000001209127211 */ /* 0x000fe200008f34ff */
[----:B---3--:R2:W-:Y:S10]  /*08f0*/  STG.E.128.STRONG.SYS desc[UR16][R20.64], R4 ;  /* 0x0000000414007986 */ /* 0x0085f4000c115d10 */
[----:B------:R-:W-:Y:S05]  /*0900*/  @!P0 BRA `(.L_x_45) ;  /* 0xfffffffc00748947 */ /* 0x000fea000383ffff */
[----:B------:R-:W-:Y:S05]  /*0910*/  BSYNC.RECONVERGENT B0 ;  /* 0x0000000000007941 */ /* 0x000fea0003800200 */
.L_x_44:
[----:B------:R-:W-:Y:S05]  /*0920*/  EXIT ;  /* 0x000000000000794d */ /* 0x000fea0003800000 */
        .weak           $__internal_3_$__cuda_sm20_div_u64
        .type           $__internal_3_$__cuda_sm20_div_u64,@function
        .size           $__internal_3_$__cuda_sm20_div_u64,(.L_x_76 - $__internal_3_$__cuda_sm20_div_u64)
$__internal_3_$__cuda_sm20_div_u64:
        /* <DEDUP_REMOVED lines=65> */
[----:B------:R-:W-:Y:S06]  /*0d40*/  RET.REL.NODEC R6 `(_Z13gpu_copy_dualPfS_S_S_m) ;  /* 0xfffffff006ac7950 */ /* 0x000fec0003c3ffff */
.L_x_46:
        /* <DEDUP_REMOVED lines=11> */
.L_x_76:


//--------------------- .text._Z20gpu_copy_dual_nopackPfS_S_S_m --------------------------
	.section	.text._Z20gpu_copy_dual_nopackPfS_S_S_m,"ax",@progbits
	.align	128
        .global         _Z20gpu_copy_dual_nopackPfS_S_S_m
        .type           _Z20gpu_copy_dual_nopackPfS_S_S_m,@function
        .size           _Z20gpu_copy_dual_nopackPfS_S_S_m,(.L_x_77 - _Z20gpu_copy_dual_nopackPfS_S_S_m)
        .other          _Z20gpu_copy_dual_nopackPfS_S_S_m,@"STO_CUDA_ENTRY STV_DEFAULT"
_Z20gpu_copy_dual_nopackPfS_S_S_m:
.text._Z20gpu_copy_dual_nopackPfS_S_S_m:
        /* <DEDUP_REMOVED lines=51> */
.L_x_48:
[----:B------:R-:W-:-:S07]  /*0330*/  MOV R6, 0x350 ;  /* 0x0000035000067802 */ /* 0x000fce0000000f00 */
[----:B------:R-:W-:Y:S05]  /*0340*/  CALL.REL.NOINC `($__internal_4_$__cuda_sm20_div_u64) ;  /* 0x0000000400787944 */ /* 0x000fea0003c00000 */
[----:B------:R-:W-:Y:S02]  /*0350*/  IMAD.MOV.U32 R6, RZ, RZ, R5 ;  /* 0x000000ffff067224 */ /* 0x000fe400078e0005 */
[----:B------:R-:W-:-:S07]  /*0360*/  IMAD.MOV.U32 R7, RZ, RZ, R8 ;  /* 0x000000ffff077224 */ /* 0x000fce00078e0008 */
.L_x_49:
[----:B------:R-:W-:Y:S05]  /*0370*/  BSYNC.RECONVERGENT B0 ;  /* 0x0000000000007941 */ /* 0x000fea0003800200 */
.L_x_47:
        /* <DEDUP_REMOVED lines=15> */
.L_x_52:
        /* <DEDUP_REMOVED lines=17> */
.L_x_51:
[----:B------:R-:W-:Y:S05]  /*0580*/  BSYNC.RECONVERGENT B0 ;  /* 0x0000000000007941 */ /* 0x000fea0003800200 */
.L_x_50:
        /* <DEDUP_REMOVED lines=21> */
.L_x_54:
        /* <DEDUP_REMOVED lines=19> */
[----:B------:R-:W-:-:S02]  /*0810*/  UIMAD UR6, UR12, 0x30, UR8 ;  /* 0x000000300c0678a4 */ /* 0x000fc4000f8e0208 */
[----:B--2---:R2:W-:Y:S04]  /*0820*/  STG.E.128 desc[UR16][R24.64], R12 ;  /* 0x0000000c18007986 */ /* 0x0045e8000c101d10 */
[----:B0-----:R-:W3:Y:S01]  /*0830*/  LDG.E.128 R4, desc[UR16][R26.64] ;  /* 0x000000101a047981 */ /* 0x001ee2000c1e1d00 */
        /* <DEDUP_REMOVED lines=11> */
[----:B---3--:R2:W-:Y:S10]  /*08f0*/  STG.E.128 desc[UR16][R20.64], R4 ;  /* 0x0000000414007986 */ /* 0x0085f4000c101d10 */
[----:B------:R-:W-:Y:S05]  /*0900*/  @!P0 BRA `(.L_x_54) ;  /* 0xfffffffc00748947 */ /* 0x000fea000383ffff */
[----:B------:R-:W-:Y:S05]  /*0910*/  BSYNC.RECONVERGENT B0 ;  /* 0x0000000000007941 */ /* 0x000fea0003800200 */
.L_x_53:
[----:B------:R-:W-:Y:S05]  /*0920*/  EXIT ;  /* 0x000000000000794d */ /* 0x000fea0003800000 */
        .weak           $__internal_4_$__cuda_sm20_div_u64
        .type           $__internal_4_$__cuda_sm20_div_u64,@function
        .size           $__internal_4_$__cuda_sm20_div_u64,(.L_x_77 - $__internal_4_$__cuda_sm20_div_u64)
$__internal_4_$__cuda_sm20_div_u64:
        /* <DEDUP_REMOVED lines=65> */
[----:B------:R-:W-:Y:S06]  /*0d40*/  RET.REL.NODEC R6 `(_Z20gpu_copy_dual_nopackPfS_S_S_m) ;  /* 0xfffffff006ac7950 */ /* 0x000fec0003c3ffff */
.L_x_55:
        /* <DEDUP_REMOVED lines=11> */
.L_x_77:


//--------------------- .text._Z15gpu_copy_triplePfS_S_S_S_S_m --------------------------
	.section	.text._Z15gpu_copy_triplePfS_S_S_S_S_m,"ax",@progbits
	.align	128
        .global         _Z15gpu_copy_triplePfS_S_S_S_S_m
        .type           _Z15gpu_copy_triplePfS_S_S_S_S_m,@function
        .size           _Z15gpu_copy_triplePfS_S_S_S_S_m,(.L_x_78 - _Z15gpu_copy_triplePfS_S_S_S_S_m)
        .other          _Z15gpu_copy_triplePfS_S_S_S_S_m,@"STO_CUDA_ENTRY STV_DEFAULT"
_Z15gpu_copy_triplePfS_S_S_S_S_m:
.text._Z15gpu_copy_triplePfS_S_S_S_S_m:
[----:B------:R-:W-:Y:S01]  /*0000*/  LDC R1, c[0x0][0x37c] ;  /* 0x0000df00ff017b82 */ /* 0x000fe20000000800 */
[----:B------:R-:W0:Y:S07]  /*0010*/  S2R R0, SR_TID.X ;  /* 0x0000000000007919 */ /* 0x000e2e0000002100 */
[----:B------:R-:W1:Y:S01]  /*0020*/  S2UR UR4, SR_CTAID.X ;  /* 0x00000000000479c3 */ /* 0x000e620000002500 */
[----:B------:R-:W-:Y:S01]  /*0030*/  IMAD.MOV.U32 R3, RZ, RZ, RZ ;  /* 0x000000ffff037224 */ /* 0x000fe200078e00ff */
[----:B------:R-:W2:Y:S01]  /*0040*/  LDCU.64 UR10, c[0x0][0x380] ;  /* 0x00007000ff0a77ac */ /* 0x000ea20008000a00 */
[----:B------:R-:W3:Y:S05]  /*0050*/  LDCU.64 UR8, c[0x0][0x388] ;  /* 0x00007100ff0877ac */ /* 0x000eea0008000a00 */
[----:B------:R-:W4:Y:S08]  /*0060*/  LDC.64 R18, c[0x0][0x3b0] ;  /* 0x0000ec00ff127b82 */ /* 0x000f300000000a00 */
[----:B------:R-:W2:Y:S01]  /*0070*/  LDC R21, c[0x0][0x360] ;  /* 0x0000d800ff157b82 */ /* 0x000ea20000000800 */
[----:B-1----:R-:W-:Y:S01]  /*0080*/  UISETP.NE.AND UP0, UPT, UR4, URZ, UPT ;  /* 0x000000ff0400728c */ /* 0x002fe2000bf05270 */
[----:B----4-:R-:W-:-:S02]  /*0090*/  SHF.R.U64 R18, R18, 0x4, R19 ;  /* 0x0000000412127819 */ /* 0x010fc40000001213 */
[----:B------:R-:W-:Y:S02]  /*00a0*/  SHF.R.U32.HI R2, RZ, 0x4, R19 ;  /* 0x00000004ff027819 */ /* 0x000fe40000011613 */
[----:B0-----:R-:W-:-:S04]  /*00b0*/  ISETP.GT.U32.AND P0, PT, R18, R0, PT ;  /* 0x000000001200720c */ /* 0x001fc80003f04070 */
[----:B------:R-:W-:Y:S01]  /*00c0*/  ISETP.GT.U32.AND.EX P0, PT, R2, R3, PT, P0 ;  /* 0x000000030200720c */ /* 0x000fe20003f04100 */
[----:B--23--:R-:W-:-:S12]  /*00d0*/  BRA.U !UP0, `(.L_x_56) ;  /* 0x0000000108147547 */ /* 0x00cfd8000b800000 */
[----:B------:R-:W-:Y:S01]  /*00e0*/  UISETP.NE.AND UP0, UPT, UR4, 0x1, UPT ;  /* 0x000000010400788c */ /* 0x000fe2000bf05270 */
[----:B------:R-:W0:Y:S01]  /*00f0*/  LDCU.64 UR10, c[0x0][0x390] ;  /* 0x00007200ff0a77ac */ /* 0x000e220008000a00 */
[----:B------:R-:W1:Y:S09]  /*0100*/  LDCU.64 UR8, c[0x0][0x398] ;  /* 0x00007300ff0877ac */ /* 0x000e720008000a00 */
[----:B0-----:R-:W0:Y:S01]  /*0110*/  @UP0 LDCU.64 UR10, c[0x0][0x3a0] ;  /* 0x00007400ff0a07ac */ /* 0x001e220008000a00 */
[----:B-1----:R-:W1:Y:S02]  /*0120*/  @UP0 LDCU.64 UR8, c[0x0][0x3a8] ;  /* 0x00007500ff0807ac */ /* 0x002e640008000a00 */
.L_x_56:
[----:B01----:R-:W-:Y:S05]  /*0130*/  @!P0 EXIT ;  /* 0x000000000000894d */ /* 0x003fea0003800000 */
[----:B------:R-:W-:Y:S01]  /*0140*/  IADD3 R9, P1, PT, R21, R0, RZ ;  /* 0x0000000015097210 */ /* 0x000fe20007f3e0ff */
[----:B------:R-:W-:Y:S03]  /*0150*/  BSSY.RECONVERGENT B0, `(.L_x_57) ;  /* 0x0000024000007945 */ /* 0x000fe60003800200 */
        /* <DEDUP_REMOVED lines=13> */
[----:B------:R-:W-:-:S07]  /*0230*/  ISETP.NE.U32.AND P2, PT, R21, RZ, PT ;  /* 0x000000ff1500720c */ /* 0x000fce0003f45070 */
[----:B0-----:R-:W0:Y:S02]  /*0240*/  MUFU.RCP R5, R5 ;  /* 0x0000000500057308 */ /* 0x001e240000001000 */
[----:B0-----:R-:W-:-:S06]  /*0250*/  VIADD R8, R5, 0xffffffe ;  /* 0x0ffffffe05087836 */ /* 0x001fcc0000000000 */
[----:B------:R0:W1:Y:S02]  /*0260*/  F2I.FTZ.U32.TRUNC.NTZ R9, R8 ;  /* 0x0000000800097305 */ /* 0x000064000021f000 */
[----:B0-----:R-:W-:Y:S02]  /*0270*/  IMAD.MOV.U32 R8, RZ, RZ, RZ ;  /* 0x000000ffff087224 */ /* 0x001fe400078e00ff */
[----:B-1----:R-:W-:-:S04]  /*0280*/  IMAD.MOV R10, RZ, RZ, -R9 ;  /* 0x000000ffff0a7224 */ /* 0x002fc800078e0a09 */
[----:B------:R-:W-:-:S04]  /*0290*/  IMAD R7, R10, R21, RZ ;  /* 0x000000150a077224 */ /* 0x000fc800078e02ff */
        /* <DEDUP_REMOVED lines=10> */
[----:B------:R-:W-:-:S05]  /*0340*/  @!P2 LOP3.LUT R9, RZ, R21, RZ, 0x33, !PT ;  /* 0x00000015ff09a212 */ /* 0x000fca00078e33ff */
[----:B------:R-:W-:Y:S01]  /*0350*/  IMAD.MOV.U32 R6, RZ, RZ, R9 ;  /* 0x000000ffff067224 */ /* 0x000fe200078e0009 */
[----:B------:R-:W-:Y:S06]  /*0360*/  BRA `(.L_x_59) ;  /* 0x0000000000087947 */ /* 0x000fec0003800000 */
.L_x_58:
[----:B------:R-:W-:-:S07]  /*0370*/  MOV R8, 0x390 ;  /* 0x0000039000087802 */ /* 0x000fce0000000f00 */
[----:B------:R-:W-:Y:S05]  /*0380*/  CALL.REL.NOINC `($__internal_5_$__cuda_sm20_div_u64) ;  /* 0x0000000400607944 */ /* 0x000fea0003c00000 */
.L_x_59:
[----:B------:R-:W-:Y:S05]  /*0390*/  BSYNC.RECONVERGENT B0 ;  /* 0x0000000000007941 */ /* 0x000fea0003800200 */
.L_x_57:
        /* <DEDUP_REMOVED lines=15> */
.L_x_62:
[----:B0-----:R-:W-:-:S04]  /*0490*/  IADD3 R4, P1, PT, R12, UR8, RZ ;  /* 0x000000080c047c10 */ /* 0x001fc8000ff3e0ff */
[----:B------:R-:W-:-:S06]  /*04a0*/  IADD3.X R5, PT, PT, R14, UR9, RZ, P1, !PT ;  /* 0x000000090e057c10 */ /* 0x000fcc0008ffe4ff */
[----:B------:R-:W2:Y:S01]  /*04b0*/  LDG.E.128.STRONG.SYS R4, desc[UR6][R4.64] ;  /* 0x0000000604047981 */ /* 0x000ea2000c1f5d00 */
[----:B------:R-:W-:Y:S02]  /*04c0*/  IADD3 R8, P1, PT, R12, UR10, RZ ;  /* 0x0000000a0c087c10 */ /* 0x000fe4000ff3e0ff */
[C---:B------:R-:W-:Y:S02]  /*04d0*/  IADD3 R0, P2, PT, R21.reuse, R0, RZ ;  /* 0x0000000015007210 */ /* 0x040fe40007f5e0ff */
        /* <DEDUP_REMOVED lines=10> */
.L_x_61:
[----:B------:R-:W-:Y:S05]  /*0580*/  BSYNC.RECONVERGENT B0 ;  /* 0x0000000000007941 */ /* 0x000fea0003800200 */
.L_x_60:
[----:B------:R-:W-:Y:S05]  /*0590*/  @!P0 EXIT ;  /* 0x000000000000894d */ /* 0x000fea0003800000 */
[C---:B0-----:R-:W-:Y:S01]  /*05a0*/  IMAD.SHL.U32 R5, R21.reuse, 0x10, RZ ;  /* 0x0000001015057824 */ /* 0x041fe200078e00ff */
[--C-:B------:R-:W-:Y:S01]  /*05b0*/  SHF.R.U32.HI R13, RZ, 0x1c, R21.reuse ;  /* 0x0000001cff0d7819 */ /* 0x100fe20000011615 */
[----:B------:R-:W-:Y:S01]  /*05c0*/  IMAD.SHL.U32 R7, R21, 0x20, RZ ;  /* 0x0000002015077824 */ /* 0x000fe200078e00ff */
[----:B------:R-:W-:Y:S01]  /*05d0*/  SHF.R.U32.HI R15, RZ, 0x1b, R21 ;  /* 0x0000001bff0f7819 */ /* 0x000fe20000011615 */
[----:B------:R-:W-:Y:S01]  /*05e0*/  IMAD.U32 R24, RZ, RZ, UR10 ;  /* 0x0000000aff187e24 */ /* 0x000fe2000f8e00ff */
[----:B------:R-:W-:Y:S01]  /*05f0*/  IADD3 R4, P0, PT, R5, UR10, RZ ;  /* 0x0000000a05047c10 */ /* 0x000fe2000ff1e0ff */
[----:B------:R-:W-:Y:S01]  /*0600*/  IMAD.U32 R25, RZ, RZ, UR11 ;  /* 0x0000000bff197e24 */ /* 0x000fe2000f8e00ff */
[----:B------:R-:W-:Y:S01]  /*0610*/  IADD3 R6, P1, PT, R7, UR10, RZ ;  /* 0x0000000a07067c10 */ /* 0x000fe2000ff3e0ff */
[----:B------:R-:W-:Y:S01]  /*0620*/  IMAD.U32 R22, RZ, RZ, UR8 ;  /* 0x00000008ff167e24 */ /* 0x000fe2000f8e00ff */
[----:B------:R-:W-:Y:S01]  /*0630*/  IADD3 R5, P2, PT, R5, UR8, RZ ;  /* 0x0000000805057c10 */ /* 0x000fe2000ff5e0ff */
[----:B------:R-:W-:Y:S01]  /*0640*/  IMAD.U32 R23, RZ, RZ, UR9 ;  /* 0x00000009ff177e24 */ /* 0x000fe2000f8e00ff */
[----:B------:R-:W-:Y:S01]  /*0650*/  IADD3 R7, P3, PT, R7, UR8, RZ ;  /* 0x0000000807077c10 */ /* 0x000fe2000ff7e0ff */
[----:B------:R-:W-:Y:S01]  /*0660*/  IMAD.WIDE.U32 R24, R21, 0x30, R24 ;  /* 0x0000003015187825 */ /* 0x000fe200078e0018 */
[----:B------:R-:W-:Y:S01]  /*0670*/  UMOV UR4, URZ ;  /* 0x000000ff00047c82 */ /* 0x000fe20008000000 */
[----:B------:R-:W-:-:S02]  /*0680*/  IADD3.X R12, PT, PT, R13, UR11, RZ, P0, !PT ;  /* 0x0000000b0d0c7c10 */ /* 0x000fc400087fe4ff */
[----:B------:R-:W-:Y:S01]  /*0690*/  IMAD.WIDE.U32 R22, R21, 0x30, R22 ;  /* 0x0000003015167825 */ /* 0x000fe200078e0016 */
[----:B------:R-:W-:Y:S02]  /*06a0*/  IADD3.X R14, PT, PT, R15, UR11, RZ, P1, !PT ;  /* 0x0000000b0f0e7c10 */ /* 0x000fe40008ffe4ff */
[C---:B------:R-:W-:Y:S01]  /*06b0*/  SHF.L.U64.HI R19, R0.reuse, 0x4, R3 ;  /* 0x0000000400137819 */ /* 0x040fe20000010203 */
[----:B------:R-:W-:Y:S01]  /*06c0*/  IMAD.SHL.U32 R20, R0, 0x10, RZ ;  /* 0x0000001000147824 */ /* 0x000fe200078e00ff */
[----:B------:R-:W-:Y:S01]  /*06d0*/  IADD3.X R13, PT, PT, R13, UR9, RZ, P2, !PT ;  /* 0x000000090d0d7c10 */ /* 0x000fe200097fe4ff */
[----:B------:R-:W-:Y:S01]  /*06e0*/  VIADD R16, R25, UR4 ;  /* 0x0000000419107c36 */ /* 0x000fe20008000000 */
[----:B------:R-:W-:Y:S01]  /*06f0*/  IADD3.X R15, PT, PT, R15, UR9, RZ, P3, !PT ;  /* 0x000000090f0f7c10 */ /* 0x000fe20009ffe4ff */
[----:B------:R-:W-:-:S07]  /*0700*/  VIADD R17, R23, UR4 ;  /* 0x0000000417117c36 */ /* 0x000fce0008000000 */
.L_x_63:
[----:B0-----:R-:W-:-:S04]  /*0710*/  IADD3 R8, P0, PT, R20, UR8, RZ ;  /* 0x0000000814087c10 */ /* 0x001fc8000ff1e0ff */
[----:B------:R-:W-:-:S06]  /*0720*/  IADD3.X R9, PT, PT, R19, UR9, RZ, P0, !PT ;  /* 0x0000000913097c10 */ /* 0x000fcc00087fe4ff */
[----:B------:R-:W2:Y:S01]  /*0730*/  LDG.E.128.STRONG.SYS R8, desc[UR6][R8.64] ;  /* 0x0000000608087981 */ /* 0x000ea2000c1f5d00 */
[C---:B------:R-:W-:Y:S02]  /*0740*/  IADD3 R28, P0, PT, R20.reuse, UR10, RZ ;  /* 0x0000000a141c7c10 */ /* 0x040fe4000ff1e0ff */
[----:B------:R-:W-:Y:S02]  /*0750*/  IADD3 R26, P1, PT, R20, R5, RZ ;  /* 0x00000005141a7210 */ /* 0x000fe40007f3e0ff */
[----:B------:R-:W-:-:S03]  /*0760*/  IADD3.X R29, PT, PT, R19, UR11, RZ, P0, !PT ;  /* 0x0000000b131d7c10 */ /* 0x000fc600087fe4ff */
[----:B------:R-:W-:Y:S02]  /*0770*/  IMAD.X R27, R19, 0x1, R13, P1 ;  /* 0x00000001131b7824 */ /* 0x000fe400008e060d */
[----:B--2---:R0:W-:Y:S04]  /*0780*/  STG.E.128.STRONG.SYS desc[UR6][R28.64], R8 ;  /* 0x000000081c007986 */ /* 0x0041e8000c115d06 */
[----:B0-----:R0:W2:Y:S01]  /*0790*/  LDG.E.128.STRONG.SYS R8, desc[UR6][R26.64] ;  /* 0x000000061a087981 */ /* 0x0010a2000c1f5d00 */
[----:B------:R-:W-:-:S05]  /*07a0*/  IADD3 R28, P0, PT, R20, R4, RZ ;  /* 0x00000004141c7210 */ /* 0x000fca0007f1e0ff */
[----:B------:R-:W-:Y:S01]  /*07b0*/  IMAD.X R29, R19, 0x1, R12, P0 ;  /* 0x00000001131d7824 */ /* 0x000fe200000e060c */
[----:B0-----:R-:W-:-:S05]  /*07c0*/  IADD3 R26, P1, PT, R20, R7, RZ ;  /* 0x00000007141a7210 */ /* 0x001fca0007f3e0ff */
[----:B------:R-:W-:Y:S01]  /*07d0*/  IMAD.X R27, R19, 0x1, R15, P1 ;  /* 0x00000001131b7824 */ /* 0x000fe200008e060f */
[----:B--2---:R0:W-:Y:S04]  /*07e0*/  STG.E.128.STRONG.SYS desc[UR6][R28.64], R8 ;  /* 0x000000081c007986 */ /* 0x0041e8000c115d06 */
[----:B0-----:R0:W2:Y:S01]  /*07f0*/  LDG.E.128.STRONG.SYS R8, desc[UR6][R26.64] ;  /* 0x000000061a087981 */ /* 0x0010a2000c1f5d00 */
[----:B------:R-:W-:-:S05]  /*0800*/  IADD3 R28, P0, PT, R20, R6, RZ ;  /* 0x00000006141c7210 */ /* 0x000fca0007f1e0ff */
[----:B------:R-:W-:Y:S01]  /*0810*/  IMAD.X R29, R19, 0x1, R14, P0 ;  /* 0x00000001131d7824 */ /* 0x000fe200000e060e */
[----:B0-----:R-:W-:-:S05]  /*0820*/  IADD3 R26, P1, PT, R20, R22, RZ ;  /* 0x00000016141a7210 */ /* 0x001fca0007f3e0ff */
[----:B------:R-:W-:Y:S01]  /*0830*/  IMAD.X R27, R19, 0x1, R17, P1 ;  /* 0x00000001131b7824 */ /* 0x000fe200008e0611 */
[----:B--2---:R0:W-:Y:S04]  /*0840*/  STG.E.128.STRONG.SYS desc[UR6][R28.64], R8 ;  /* 0x000000081c007986 */ /* 0x0041e8000c115d06 */
[----:B0-----:R0:W2:Y:S02]  /*0850*/  LDG.E.128.STRONG.SYS R8, desc[UR6][R26.64] ;  /* 0x000000061a087981 */ /* 0x0010a4000c1f5d00 */
[----:B0-----:R-:W-:Y:S02]  /*0860*/  IADD3 R26, P0, PT, R20, R24, RZ ;  /* 0x00000018141a7210 */ /* 0x001fe40007f1e0ff */
[----:B------:R-:W-:-:S03]  /*0870*/  LEA R20, P1, R21, R20, 0x6 ;  /* 0x0000001415147211 */ /* 0x000fc600078230ff */
[----:B------:R-:W-:Y:S01]  /*0880*/  IMAD.X R27, R19, 0x1, R16, P0 ;  /* 0x00000001131b7824 */ /* 0x000fe200000e0610 */
[C---:B------:R-:W-:Y:S02]  /*0890*/  LEA R0, P0, R21.reuse, R0, 0x2 ;  /* 0x0000000015007211 */ /* 0x040fe400078010ff */
[C---:B------:R-:W-:Y:S02]  /*08a0*/  LEA.HI.X R19, R21.reuse, R19, RZ, 0x6, P1 ;  /* 0x0000001315137211 */ /* 0x040fe400008f34ff */
[----:B------:R-:W-:Y:S02]  /*08b0*/  LEA.HI.X R3, R21, R3, RZ, 0x2, P0 ;  /* 0x0000000315037211 */ /* 0x000fe400000f14ff */
[----:B------:R-:W-:-:S04]  /*08c0*/  ISETP.GE.U32.AND P0, PT, R0, R18, PT ;  /* 0x000000120000720c */ /* 0x000fc80003f06070 */
[----:B------:R-:W-:Y:S01]  /*08d0*/  ISETP.GE.U32.AND.EX P0, PT, R3, R2, PT, P0 ;  /* 0x000000020300720c */ /* 0x000fe20003f06100 */
[----:B--2---:R0:W-:-:S12]  /*08e0*/  STG.E.128.STRONG.SYS desc[UR6][R26.64], R8 ;  /* 0x000000081a007986 */ /* 0x0041d8000c115d06 */
[----:B------:R-:W-:Y:S05]  /*08f0*/  @!P0 BRA `(.L_x_63) ;  /* 0xfffffffc00848947 */ /* 0x000fea000383ffff */
[----:B------:R-:W-:Y:S05]  /*0900*/  EXIT ;  /* 0x000000000000794d */ /* 0x000fea0003800000 */
        .weak           $__internal_5_$__cuda_sm20_div_u64
        .type           $__internal_5_$__cuda_sm20_div_u64,@function
        .size           $__internal_5_$__cuda_sm20_div_u64,(.L_x_78 - $__internal_5_$__cuda_sm20_div_u64)
$__internal_5_$__cuda_sm20_div_u64:
        /* <DEDUP_REMOVED lines=15> */
[----:B------:R-:W-:-:S04]  /*0a00*/  IMAD.HI.U32 R12, P1, R11, R9, R12 ;  /* 0x000000090b0c7227 */ /* 0x000fc8000782000c */
[----:B------:R-:W-:Y:S01]  /*0a10*/  IMAD.X R7, R7, 0x1, R11, P0 ;  /* 0x0000000107077824 */ /* 0x000fe200000e060b */
[----:B------:R-:W-:-:S04]  /*0a20*/  IADD3 R13, P2, PT, R15, R12, RZ ;  /* 0x0000000c0f0d7210 */ /* 0x000fc80007f5e0ff */
[----:B------:R-:W-:Y:S01]  /*0a30*/  IADD3.X R7, PT, PT, RZ, RZ, R7, P2, P1 ;  /* 0x000000ffff077210 */ /* 0x000fe200017e2407 */
[----:B------:R-:W-:-:S03]  /*0a40*/  IMAD.WIDE.U32 R10, R13, R21, RZ ;  /* 0x000000150d0a7225 */ /* 0x000fc600078e00ff */
[----:B------:R-:W-:Y:S01]  /*0a50*/  IADD3 R9, P0, PT, RZ, -R10, RZ ;  /* 0x8000000aff097210 */ /* 0x000fe20007f1e0ff */
[----:B------:R-:W-:Y:S02]  /*0a60*/  IMAD R10, R7, R21, R11 ;  /* 0x00000015070a7224 */ /* 0x000fe400078e020b */
[----:B------:R-:W-:Y:S02]  /*0a70*/  IMAD.MOV.U32 R11, RZ, RZ, RZ ;  /* 0x000000ffff0b7224 */ /* 0x000fe400078e00ff */
        /* <DEDUP_REMOVED lines=10> */
[----:B------:R-:W-:-:S04]  /*0b20*/  IMAD.WIDE.U32 R10, R9, R5, R10 ;  /* 0x00000005090a7225 */ /* 0x000fc800078e000a */
[C---:B------:R-:W-:Y:S02]  /*0b30*/  IMAD R9, R7.reuse, R5, RZ ;  /* 0x0000000507097224 */ /* 0x040fe400078e02ff */
[----:B------:R-:W-:-:S04]  /*0b40*/  IMAD.HI.U32 R10, P0, R7, R6, R10 ;  /* 0x00000006070a7227 */ /* 0x000fc8000780000a */
[----:B------:R-:W-:Y:S01]  /*0b50*/  IMAD.HI.U32 R7, R7, R5, RZ ;  /* 0x0000000507077227 */ /* 0x000fe200078e00ff */
[----:B------:R-:W-:-:S03]  /*0b60*/  IADD3 R12, P1, PT, R9, R10, RZ ;  /* 0x0000000a090c7210 */ /* 0x000fc60007f3e0ff */
[----:B------:R-:W-:Y:S02]  /*0b70*/  IMAD.X R7, RZ, RZ, R7, P0 ;  /* 0x000000ffff077224 */ /* 0x000fe400000e0607 */
[----:B------:R-:W-:-:S04]  /*0b80*/  IMAD.WIDE.U32 R10, R12, R21, RZ ;  /* 0x000000150c0a7225 */ /* 0x000fc800078e00ff */
[----:B------:R-:W-:Y:S01]  /*0b90*/  IMAD.X R7, RZ, RZ, R7, P1 ;  /* 0x000000ffff077224 */ /* 0x000fe200008e0607 */
[----:B------:R-:W-:-:S03]  /*0ba0*/  IADD3 R16, P0, PT, -R10, R6, RZ ;  /* 0x000000060a107210 */ /* 0x000fc60007f1e1ff */
[----:B------:R-:W-:Y:S01]  /*0bb0*/  IMAD R14, R7, R21, R11 ;  /* 0x00000015070e7224 */ /* 0x000fe200078e020b */
[----:B------:R-:W-:-:S03]  /*0bc0*/  IADD3 R6, P1, PT, -R21, R16, RZ ;  /* 0x0000001015067210 */ /* 0x000fc60007f3e1ff */
[----:B------:R-:W-:Y:S01]  /*0bd0*/  IMAD.X R14, R5, 0x1, ~R14, P0 ;  /* 0x00000001050e7824 */ /* 0x000fe200000e0e0e */
[----:B------:R-:W-:Y:S02]  /*0be0*/  ISETP.GE.U32.AND P0, PT, R16, R21, PT ;  /* 0x000000151000720c */ /* 0x000fe40003f06070 */
[----:B------:R-:W-:Y:S02]  /*0bf0*/  IADD3 R5, P2, PT, R12, 0x1, RZ ;  /* 0x000000010c057810 */ /* 0x000fe40007f5e0ff */
[C---:B------:R-:W-:Y:S02]  /*0c00*/  ISETP.GE.U32.AND.EX P0, PT, R14.reuse, RZ, PT, P0 ;  /* 0x000000ff0e00720c */ /* 0x040fe40003f06100 */
[----:B------:R-:W-:Y:S01]  /*0c10*/  IADD3.X R9, PT, PT, R14, -0x1, RZ, P1, !PT ;  /* 0xffffffff0e097810 */ /* 0x000fe20000ffe4ff */
[----:B------:R-:W-:Y:S01]  /*0c20*/  IMAD.X R10, RZ, RZ, R7, P2 ;  /* 0x000000ffff0a7224 */ /* 0x000fe200010e0607 */
[----:B------:R-:W-:Y:S02]  /*0c30*/  SEL R6, R6, R16, P0 ;  /* 0x0000001006067207 */ /* 0x000fe40000000000 */
[----:B------:R-:W-:-:S02]  /*0c40*/  SEL R5, R5, R12, P0 ;  /* 0x0000000c05057207 */ /* 0x000fc40000000000 */
[----:B------:R-:W-:Y:S02]  /*0c50*/  SEL R9, R9, R14, P0 ;  /* 0x0000000e09097207 */ /* 0x000fe40000000000 */
[----:B------:R-:W-:Y:S02]  /*0c60*/  SEL R10, R10, R7, P0 ;  /* 0x000000070a0a7207 */ /* 0x000fe40000000000 */
[----:B------:R-:W-:Y:S02]  /*0c70*/  ISETP.GE.U32.AND P0, PT, R6, R21, PT ;  /* 0x000000150600720c */ /* 0x000fe40003f06070 */
[----:B------:R-:W-:Y:S02]  /*0c80*/  IADD3 R6, P2, PT, R5, 0x1, RZ ;  /* 0x0000000105067810 */ /* 0x000fe40007f5e0ff */
[----:B------:R-:W-:Y:S02]  /*0c90*/  ISETP.NE.U32.AND P1, PT, R21, RZ, PT ;  /* 0x000000ff1500720c */ /* 0x000fe40003f25070 */
[----:B------:R-:W-:Y:S01]  /*0ca0*/  ISETP.GE.U32.AND.EX P0, PT, R9, RZ, PT, P0 ;  /* 0x000000ff0900720c */ /* 0x000fe20003f06100 */
[----:B------:R-:W-:Y:S01]  /*0cb0*/  IMAD.X R7, RZ, RZ, R10, P2 ;  /* 0x000000ffff077224 */ /* 0x000fe200010e060a */
[----:B------:R-:W-:Y:S01]  /*0cc0*/  ISETP.NE.AND.EX P1, PT, RZ, RZ, PT, P1 ;  /* 0x000000ffff00720c */ /* 0x000fe20003f25310 */
[----:B------:R-:W-:Y:S01]  /*0cd0*/  IMAD.MOV.U32 R9, RZ, RZ, 0x0 ;  /* 0x00000000ff097424 */ /* 0x000fe200078e00ff */
[----:B------:R-:W-:-:S02]  /*0ce0*/  SEL R6, R6, R5, P0 ;  /* 0x0000000506067207 */ /* 0x000fc40000000000 */
[----:B------:R-:W-:Y:S02]  /*0cf0*/  SEL R7, R7, R10, P0 ;  /* 0x0000000a07077207 */ /* 0x000fe40000000000 */
[----:B------:R-:W-:Y:S02]  /*0d00*/  SEL R6, R6, 0xffffffff, P1 ;  /* 0xffffffff06067807 */ /* 0x000fe40000800000 */
[----:B------:R-:W-:Y:S01]  /*0d10*/  SEL R7, R7, 0xffffffff, P1 ;  /* 0xffffffff07077807 */ /* 0x000fe20000800000 */
[----:B------:R-:W-:Y:S06]  /*0d20*/  RET.REL.NODEC R8 `(_Z15gpu_copy_triplePfS_S_S_S_S_m) ;  /* 0xfffffff008b47950 */ /* 0x000fec0003c3ffff */
.L_x_64:
        /* <DEDUP_REMOVED lines=13> */
.L_x_78:


//--------------------- .text._Z15gpu_fill_bufferPfm --------------------------
	.section	.text._Z15gpu_fill_bufferPfm,"ax",@progbits
	.align	128
        .global         _Z15gpu_fill_bufferPfm
        .type           _Z15gpu_fill_bufferPfm,@function
        .size           _Z15gpu_fill_bufferPfm,(.L_x_79 - _Z15gpu_fill_bufferPfm)
        .other          _Z15gpu_fill_bufferPfm,@"STO_CUDA_ENTRY STV_DEFAULT"
_Z15gpu_fill_bufferPfm:
.text._Z15gpu_fill_bufferPfm:
[----:B------:R-:W-:Y:S01]  /*0000*/  LDC R1, c[0x0][0x37c] ;  /* 0x0000df00ff017b82 */ /* 0x000fe20000000800 */
[----:B------:R-:W0:Y:S07]  /*0010*/  S2R R3, SR_TID.X ;  /* 0x0000000000037919 */ /* 0x000e2e0000002100 */
[----:B------:R-:W1:Y:S02]  /*0020*/  LDC.64 R4, c[0x0][0x388] ;  /* 0x0000e200ff047b82 */ /* 0x000e640000000a00 */
[----:B-1----:R-:W-:-:S06]  /*0030*/  SHF.R.U64 R0, R4, 0x2, R5 ;  /* 0x0000000204007819 */ /* 0x002fcc0000001205 */
[----:B------:R-:W1:Y:S01]  /*0040*/  LDC R4, c[0x0][0x360] ;  /* 0x0000d800ff047b82 */ /* 0x000e620000000800 */
[----:B------:R-:W-:Y:S02]  /*0050*/  SHF.R.U32.HI R2, RZ, 0x2, R5 ;  /* 0x00000002ff027819 */ /* 0x000fe40000011605 */
[----:B0-----:R-:W-:-:S04]  /*0060*/  ISETP.GT.U32.AND P0, PT, R0, R3, PT ;  /* 0x000000030000720c */ /* 0x001fc80003f04070 */
[----:B------:R-:W-:-:S13]  /*0070*/  ISETP.GT.U32.AND.EX P0, PT, R2, RZ, PT, P0 ;  /* 0x000000ff0200720c */ /* 0x000fda0003f04100 */
[----:B------:R-:W-:Y:S05]  /*0080*/  @!P0 EXIT ;  /* 0x000000000000894d */ /* 0x000fea0003800000 */
[----:B-1----:R-:W-:Y:S01]  /*0090*/  IADD3 R7, P1, PT, R4, R3, RZ ;  /* 0x0000000304077210 */ /* 0x002fe20007f3e0ff */
        /* <DEDUP_REMOVED lines=34> */
.L_x_66:
[----:B------:R-:W-:-:S07]  /*02c0*/  MOV R8, 0x2e0 ;  /* 0x000002e000087802 */ /* 0x000fce0000000f00 */
[----:B------:R-:W-:Y:S05]  /*02d0*/  CALL.REL.NOINC `($__internal_6_$__cuda_sm20_div_u64) ;  /* 0x0000000400207944 */ /* 0x000fea0003c00000 */
[----:B------:R-:W-:Y:S02]  /*02e0*/  IMAD.MOV.U32 R8, RZ, RZ, R7 ;  /* 0x000000ffff087224 */ /* 0x000fe400078e0007 */
[----:B------:R-:W-:-:S07]  /*02f0*/  IMAD.MOV.U32 R9, RZ, RZ, R10 ;  /* 0x000000ffff097224 */ /* 0x000fce00078e000a */
.L_x_67:
[----:B------:R-:W-:Y:S05]  /*0300*/  BSYNC.RECONVERGENT B0 ;  /* 0x0000000000007941 */ /* 0x000fea0003800200 */
.L_x_65:
        /* <DEDUP_REMOVED lines=10> */
[----:B------:R-:W0:Y:S01]  /*03b0*/  LDCU.64 UR4, c[0x0][0x380] ;  /* 0x00007000ff0477ac */ /* 0x000e220008000a00 */
[----:B------:R-:W-:Y:S02]  /*03c0*/  VIADD R7, R5, 0x1 ;  /* 0x0000000105077836 */ /* 0x000fe40000000000 */
[----:B------:R-:W-:-:S03]  /*03d0*/  IMAD.MOV.U32 R10, RZ, RZ, RZ ;  /* 0x000000ffff0a7224 */ /* 0x000fc600078e00ff */
[----:B------:R-:W-:Y:S02]  /*03e0*/  LOP3.LUT R7, R7, 0x3, RZ, 0xc0, !PT ;  /* 0x0000000307077812 */ /* 0x000fe400078ec0ff */
[----:B0-----:R-:W-:-:S04]  /*03f0*/  LEA R11, P1, R3, UR4, 0x2 ;  /* 0x00000004030b7c11 */ /* 0x001fc8000f8210ff */
[----:B------:R-:W-:-:S09]  /*0400*/  LEA.HI.X R12, R3, UR5, R6, 0x2, P1 ;  /* 0x00000005030c7c11 */ /* 0x000fd200088f1406 */
.L_x_70:
[----:B0-----:R-:W-:Y:S01]  /*0410*/  IMAD.MOV.U32 R8, RZ, RZ, R3 ;  /* 0x000000ffff087224 */ /* 0x001fe200078e0003 */
[----:B------:R-:W-:Y:S01]  /*0420*/  IADD3 R7, P1, PT, R7, -0x1, RZ ;  /* 0xffffffff07077810 */ /* 0x000fe20007f3e0ff */
[--C-:B------:R-:W-:Y:S01]  /*0430*/  IMAD.MOV.U32 R9, RZ, RZ, R6.reuse ;  /* 0x000000ffff097224 */ /* 0x100fe200078e0006 */
[----:B------:R-:W-:Y:S02]  /*0440*/  IADD3 R3, P2, PT, R4, R3, RZ ;  /* 0x0000000304037210 */ /* 0x000fe40007f5e0ff */
[----:B------:R-:W-:Y:S01]  /*0450*/  IADD3.X R10, PT, PT, R10, -0x1, RZ, P1, !PT ;  /* 0xffffffff0a0a7810 */ /* 0x000fe20000ffe4ff */
[----:B------:R0:W1:Y:S01]  /*0460*/  I2F.U64 R5, R8 ;  /* 0x0000000800057312 */ /* 0x0000620000301000 */
[----:B------:R-:W-:Y:S01]  /*0470*/  ISETP.NE.U32.AND P1, PT, R7, RZ, PT ;  /* 0x000000ff0700720c */ /* 0x000fe20003f25070 */
[----:B------:R-:W-:-:S03]  /*0480*/  IMAD.X R6, RZ, RZ, R6, P2 ;  /* 0x000000ffff067224 */ /* 0x000fc600010e0606 */
[----:B------:R-:W-:Y:S01]  /*0490*/  ISETP.NE.AND.EX P1, PT, R10, RZ, PT, P1 ;  /* 0x000000ff0a00720c */ /* 0x000fe20003f25310 */
[----:B0-----:R-:W-:Y:S01]  /*04a0*/  IMAD.MOV.U32 R8, RZ, RZ, R11 ;  /* 0x000000ffff087224 */ /* 0x001fe200078e000b */
[----:B------:R-:W-:Y:S01]  /*04b0*/  LEA R11, P3, R4, R11, 0x2 ;  /* 0x0000000b040b7211 */ /* 0x000fe200078610ff */
[----:B------:R-:W-:-:S03]  /*04c0*/  IMAD.MOV.U32 R9, RZ, RZ, R12 ;  /* 0x000000ffff097224 */ /* 0x000fc600078e000c */
[----:B------:R-:W-:Y:S02]  /*04d0*/  LEA.HI.X R12, R4, R12, RZ, 0x2, P3 ;  /* 0x0000000c040c7211 */ /* 0x000fe400018f14ff */
[----:B-1----:R0:W-:Y:S05]  /*04e0*/  STG.E desc[UR6][R8.64], R5 ;  /* 0x0000000508007986 */ /* 0x0021ea000c101906 */
[----:B------:R-:W-:Y:S05]  /*04f0*/  @P1 BRA `(.L_x_70) ;  /* 0xfffffffc00c41947 */ /* 0x000fea000383ffff */
.L_x_69:
[----:B------:R-:W-:Y:S05]  /*0500*/  BSYNC.RECONVERGENT B0 ;  /* 0x0000000000007941 */ /* 0x000fea0003800200 */
.L_x_68:
[----:B------:R-:W-:Y:S05]  /*0510*/  @!P0 EXIT ;  /* 0x000000000000894d */ /* 0x000fea0003800000 */
[----:B------:R-:W1:Y:S02]  /*0520*/  LDCU.64 UR4, c[0x0][0x380] ;  /* 0x00007000ff0477ac */ /* 0x000e640008000a00 */
[----:B-1----:R-:W-:-:S04]  /*0530*/  LEA R23, P0, R3, UR4, 0x2 ;  /* 0x0000000403177c11 */ /* 0x002fc8000f8010ff */
[----:B------:R-:W-:-:S09]  /*0540*/  LEA.HI.X R25, R3, UR5, R6, 0x2, P0 ;  /* 0x0000000503197c11 */ /* 0x000fd200080f1406 */
.L_x_71:
[C---:B0-----:R-:W-:Y:S01]  /*0550*/  IADD3 R8, P0, PT, R4.reuse, R3, RZ ;  /* 0x0000000304087210 */ /* 0x041fe20007f1e0ff */
[--C-:B------:R-:W-:Y:S01]  /*0560*/  IMAD.MOV.U32 R11, RZ, RZ, R6.reuse ;  /* 0x000000ffff0b7224 */ /* 0x100fe200078e0006 */
[C---:B------:R-:W-:Y:S01]  /*0570*/  LEA R12, P1, R4.reuse, R23, 0x3 ;  /* 0x00000017040c7211 */ /* 0x040fe200078218ff */
[----:B------:R-:W-:Y:S01]  /*0580*/  IMAD.MOV.U32 R10, RZ, RZ, R3 ;  /* 0x000000ffff0a7224 */ /* 0x000fe200078e0003 */
[----:B------:R-:W-:Y:S01]  /*0590*/  UMOV UR4, URZ ;  /* 0x000000ff00047c82 */ /* 0x000fe20008000000 */
[----:B------:R-:W-:Y:S01]  /*05a0*/  IMAD.X R9, RZ, RZ, R6, P0 ;  /* 0x000000ffff097224 */ /* 0x000fe200000e0606 */
[C---:B------:R-:W-:Y:S01]  /*05b0*/  IADD3 R14, P0, PT, R4.reuse, R8, RZ ;  /* 0x00000008040e7210 */ /* 0x040fe20007f1e0ff */
[----:B------:R0:W1:Y:S01]  /*05c0*/  I2F.U64 R27, R10 ;  /* 0x0000000a001b7312 */ /* 0x0000620000301000 */
[----:B------:R-:W-:-:S03]  /*05d0*/  LEA.HI.X R13, R4, R25, RZ, 0x3, P1 ;  /* 0x00000019040d7211 */ /* 0x000fc600008f1cff */
[----:B------:R-:W-:Y:S01]  /*05e0*/  IMAD.X R15, RZ, RZ, R9, P0 ;  /* 0x000000ffff0f7224 */ /* 0x000fe200000e0609 */
[----:B------:R-:W-:-:S03]  /*05f0*/  IADD3 R6, P0, PT, R4, R14, RZ ;  /* 0x0000000e04067210 */ /* 0x000fc60007f1e0ff */
[----:B------:R2:W3:Y:S02]  /*0600*/  I2F.U64 R5, R8 ;  /* 0x0000000800057312 */ /* 0x0004e40000301000 */
[----:B------:R-:W-:Y:S01]  /*0610*/  IMAD.X R7, RZ, RZ, R15, P0 ;  /* 0x000000ffff077224 */ /* 0x000fe200000e060f */
[----:B0-----:R-:W-:-:S04]  /*0620*/  LEA R10, P0, R4, R23, 0x2 ;  /* 0x00000017040a7211 */ /* 0x001fc800078010ff */
[C---:B------:R-:W-:Y:S01]  /*0630*/  LEA.HI.X R11, R4.reuse, R25, RZ, 0x2, P0 ;  /* 0x00000019040b7211 */ /* 0x040fe200000f14ff */
[----:B------:R-:W0:Y:S01]  /*0640*/  I2F.U64 R19, R14 ;  /* 0x0000000e00137312 */ /* 0x000e220000301000 */
[C---:B------:R-:W-:Y:S01]  /*0650*/  IADD3 R3, P0, PT, R4.reuse, R6, RZ ;  /* 0x0000000604037210 */ /* 0x040fe20007f1e0ff */
[----:B--2---:R-:W-:Y:S01]  /*0660*/  IMAD.MOV.U32 R8, RZ, RZ, R23 ;  /* 0x000000ffff087224 */ /* 0x004fe200078e0017 */
[----:B------:R-:W-:Y:S01]  /*0670*/  LEA R23, P1, R4, R23, 0x4 ;  /* 0x0000001704177211 */ /* 0x000fe200078220ff */
[----:B------:R-:W-:-:S03]  /*0680*/  IMAD.MOV.U32 R9, RZ, RZ, R25 ;  /* 0x000000ffff097224 */ /* 0x000fc600078e0019 */
[C---:B------:R-:W-:Y:S01]  /*0690*/  LEA.HI.X R25, R4.reuse, R25, RZ, 0x4, P1 ;  /* 0x0000001904197211 */ /* 0x040fe200008f24ff */
[----:B------:R2:W4:Y:S01]  /*06a0*/  I2F.U64 R21, R6 ;  /* 0x0000000600157312 */ /* 0x0005220000301000 */
[----:B------:R-:W-:Y:S01]  /*06b0*/  IMAD.WIDE.U32 R16, R4, 0xc, R8 ;  /* 0x0000000c04107825 */ /* 0x000fe200078e0008 */
[----:B-1----:R1:W-:Y:S03]  /*06c0*/  STG.E desc[UR6][R8.64], R27 ;  /* 0x0000001b08007986 */ /* 0x0023e6000c101906 */
[----:B------:R-:W-:Y:S01]  /*06d0*/  VIADD R17, R17, UR4 ;  /* 0x0000000411117c36 */ /* 0x000fe20008000000 */
[----:B---3--:R1:W-:Y:S04]  /*06e0*/  STG.E desc[UR6][R10.64], R5 ;  /* 0x000000050a007986 */ /* 0x0083e8000c101906 */
[----:B0-----:R1:W-:Y:S01]  /*06f0*/  STG.E desc[UR6][R12.64], R19 ;  /* 0x000000130c007986 */ /* 0x0013e2000c101906 */
[----:B--2---:R-:W-:Y:S01]  /*0700*/  IMAD.X R6, RZ, RZ, R7, P0 ;  /* 0x000000ffff067224 */ /* 0x004fe200000e0607 */
[----:B------:R-:W-:-:S02]  /*0710*/  ISETP.GE.U32.AND P0, PT, R3, R0, PT ;  /* 0x000000000300720c */ /* 0x000fc40003f06070 */
[----:B----4-:R1:W-:Y:S02]  /*0720*/  STG.E desc[UR6][R16.64], R21 ;  /* 0x0000001510007986 */ /* 0x0103e4000c101906 */
[----:B------:R-:W-:-:S13]  /*0730*/  ISETP.GE.U32.AND.EX P0, PT, R6, R2, PT, P0 ;  /* 0x000000020600720c */ /* 0x000fda0003f06100 */
[----:B-1----:R-:W-:Y:S05]  /*0740*/  @!P0 BRA `(.L_x_71) ;  /* 0xfffffffc00808947 */ /* 0x002fea000383ffff */
[----:B------:R-:W-:Y:S05]  /*0750*/  EXIT ;  /* 0x000000000000794d */ /* 0x000fea0003800000 */
        .weak           $__internal_6_$__cuda_sm20_div_u64
        .type           $__internal_6_$__cuda_sm20_div_u64,@function
        .size           $__internal_6_$__cuda_sm20_div_u64,(.L_x_79 - $__internal_6_$__cuda_sm20_div_u64)
$__internal_6_$__cuda_sm20_div_u64:
        /* <DEDUP_REMOVED lines=65> */
[----:B------:R-:W-:Y:S06]  /*0b70*/  RET.REL.NODEC R8 `(_Z15gpu_fill_bufferPfm) ;  /* 0xfffffff408207950 */ /* 0x000fec0003c3ffff */
.L_x_72:
        /* <DEDUP_REMOVED lines=16> */
.L_x_79:


//--------------------- .nv.shared.reserved.0     --------------------------
	.section	.nv.shared.reserved.0,"aw",@nobits
	.weak		__nv_reservedSMEM_offset_0_alias
	.size		__nv_reservedSMEM_offset_0_alias, 0, 64
	.other		__nv_reservedSMEM_offset_0_alias,@"STO_CUDA_RESERVED_SHARED STV_DEFAULT"
__nv_reservedSMEM_offset_0_alias:
	.zero		0
	.zero		64


//--------------------- .nv.constant0._Z21gpu_copy_dual_full_v2PfS_S_S_mi --------------------------
	.section	.nv.constant0._Z21gpu_copy_dual_full_v2PfS_S_S_mi,"a",@progbits
	.sectionflags	@""
	.align	4
.nv.constant0._Z21gpu_copy_dual_full_v2PfS_S_S_mi:
	.zero		940


//--------------------- .nv.constant0._Z18gpu_copy_dual_fullPfS_S_S_mi --------------------------
	.section	.nv.constant0._Z18gpu_copy_dual_fullPfS_S_S_mi,"a",@progbits
	.sectionflags	@""
	.align	4
.nv.constant0._Z18gpu_copy_dual_fullPfS_S_S_mi:
	.zero		940


//--------------------- .nv.constant0._Z16gpu_copy_full_v3PfS_m --------------------------
	.section	.nv.constant0._Z16gpu_copy_full_v3PfS_m,"a",@progbits
	.sectionflags	@""
	.align	4
.nv.constant0._Z16gpu_copy_full_v3PfS_m:
	.zero		920


//--------------------- .nv.constant0._Z16gpu_copy_full_v2PfS_m --------------------------
	.section	.nv.constant0._Z16gpu_copy_full_v2PfS_m,"a",@progbits
	.sectionflags	@""
	.align	4
.nv.constant0._Z16gpu_copy_full_v2PfS_m:
	.zero		920


//--------------------- .nv.constant0._Z13gpu_copy_fullPfS_m --------------------------
	.section	.nv.constant0._Z13gpu_copy_fullPfS_m,"a",@progbits
	.sectionflags	@""
	.align	4
.nv.constant0._Z13gpu_copy_fullPfS_m:
	.zero		920


//--------------------- .nv.constant0._Z15gpu_copy_singlePfS_m --------------------------
	.section	.nv.constant0._Z15gpu_copy_singlePfS_m,"a",@progbits
	.sectionflags	@""
	.align	4
.nv.constant0._Z15gpu_copy_singlePfS_m:
	.zero		920


//--------------------- .nv.constant0._Z22gpu_copy_single_nopackPfS_m --------------------------
	.section	.nv.constant0._Z22gpu_copy_single_nopackPfS_m,"a",@progbits
	.sectionflags	@""
	.align	4
.nv.constant0._Z22gpu_copy_single_nopackPfS_m:
	.zero		920


//--------------------- .nv.constant0._Z13gpu_copy_dualPfS_S_S_m --------------------------
	.section	.nv.constant0._Z13gpu_copy_dualPfS_S_S_m,"a",@progbits
	.sectionflags	@""
	.align	4
.nv.constant0._Z13gpu_copy_dualPfS_S_S_m:
	.zero		936


//--------------------- .nv.constant0._Z20gpu_copy_dual_nopackPfS_S_S_m --------------------------
	.section	.nv.constant0._Z20gpu_copy_dual_nopackPfS_S_S_m,"a",@progbits
	.sectionflags	@""
	.align	4
.nv.constant0._Z20gpu_copy_dual_nopackPfS_S_S_m:
	.zero		936


//--------------------- .nv.constant0._Z15gpu_copy_triplePfS_S_S_S_S_m --------------------------
	.section	.nv.constant0._Z15gpu_copy_triplePfS_S_S_S_S_m,"a",@progbits
	.sectionflags	@""
	.align	4
.nv.constant0._Z15gpu_copy_triplePfS_S_S_S_S_m:
	.zero		952


//--------------------- .nv.constant0._Z15gpu_fill_bufferPfm --------------------------
	.section	.nv.constant0._Z15gpu_fill_bufferPfm,"a",@progbits
	.sectionflags	@""
	.align	4
.nv.constant0._Z15gpu_fill_bufferPfm:
	.zero		912


//--------------------- SYMBOLS --------------------------

	.type		.nv.reservedSmem.offset0,@object
	.size		.nv.reservedSmem.offset0,0x4
